	.target	sm_90a

	.elftype	@"ET_EXEC"


//--------------------- .note.nv.tkinfo           --------------------------
	.section	.note.nv.tkinfo,"",@"SHT_NOTE"
	.sectionflags	@"SHF_NOTE_NV_TKINFO"
	.tkinfo
        /*0018*/ 	.word	0x00000002
        /*0030*/ 	.string	""
        /*0030*/ 	.string	"ptxas"
        /*0030*/ 	.string	"Cuda compilation tools, release 13.0, V13.0.88"
        /*0030*/ 	.string	"Build cuda_13.0.r13.0/compiler.36424714_0"
        /*0030*/ 	.string	"-arch sm_90a -m 64 "



//--------------------- .note.nv.cuinfo           --------------------------
	.section	.note.nv.cuinfo,"",@"SHT_NOTE"
	.sectionflags	@"SHF_NOTE_NV_CUINFO"
        /*0018*/ 	.short	0x0002
        /*001a*/ 	.short	0x005a
        /*001c*/ 	.short	0x0082
	.zero		2


//--------------------- .nv.info                  --------------------------
	.section	.nv.info,"",@"SHT_CUDA_INFO"
	.align	4


	//----- nvinfo : EIATTR_REGCOUNT
	.align		4
        /*0000*/ 	.byte	0x04, 0x2f
        /*0002*/ 	.short	(.L_18 - .L_17)
	.align		4
.L_17:
        /*0004*/ 	.word	index@(_ZN7cutlass13device_kernelINS_4gemm6kernel13GemmUniversalIN4cute5tupleIJiiiiEEENS1_10collective13CollectiveMmaINS1_34MainloopSm90TmaGmmaWarpSpecializedILi4ENS5_IJNS4_1CILi2EEENSA_ILi1EEESC_EEENS1_35KernelTmaWarpSpecializedCooperativeEEENS5_IJNSA_ILi256EEENSA_ILi64EEESH_EEENS_6half_tENS5_IJlSC_lEEESJ_SK_NS4_8TiledMMAINS4_8MMA_AtomIJNS4_4SM904GMMA25MMA_64x64x16_F32F16F16_SSILNSO_5MajorE0ELSQ_0ELNSO_7ScaleInE1ELSR_1EEEEEENS4_6LayoutISD_NS5_IJSC_NSA_ILi0EEESV_EEEEENS5_IJNS4_10UnderscoreESY_SY_EEEEENS4_13SM90_TMA_LOADENS4_14ComposedLayoutINS4_7SwizzleILi3ELi4ELi3EEENS4_18smem_ptr_flag_bitsILi16EEENSU_INS5_IJNSA_ILi8EEESH_EEENS5_IJSH_SC_EEEEEEEvNS4_8identityENS4_23SM90_TMA_LOAD_MULTICASTES1B_vS1C_EENS_8epilogue10collective18CollectiveEpilogueINS1F_22Sm90TmaWarpSpecializedILi4ELi2ELi16ELb1ELb0EEEJSI_NS5_IJNSA_ILi128EEENSA_ILi32EEEEEESJ_SK_SJ_SK_NS1F_6fusion15FusionCallbacksIS1J_NS1N_17LinearCombinationISJ_fSJ_fLNS_15FloatRoundStyleE2EEESI_S1M_JEEES11_NS12_INS13_ILi2ELi4ELi3EEES16_NSU_INS5_IJS17_S1L_EEENS5_IJS1L_SC_EEEEEEENS4_17SM75_U32x4_LDSM_NENS4_14SM90_TMA_STOREES1X_NS4_17SM90_U32x4_STSM_NENS4_9Copy_AtomIJS20_SJ_EEEvEEEvvEEEEvNT_6ParamsE)
        /*0008*/ 	.word	0x000000a8


	//----- nvinfo : EIATTR_FRAME_SIZE
	.align		4
.L_18:
        /*000c*/ 	.byte	0x04, 0x11
        /*000e*/ 	.short	(.L_20 - .L_19)
	.align		4
.L_19:
        /*0010*/ 	.word	index@(_ZN7cutlass13device_kernelINS_4gemm6kernel13GemmUniversalIN4cute5tupleIJiiiiEEENS1_10collective13CollectiveMmaINS1_34MainloopSm90TmaGmmaWarpSpecializedILi4ENS5_IJNS4_1CILi2EEENSA_ILi1EEESC_EEENS1_35KernelTmaWarpSpecializedCooperativeEEENS5_IJNSA_ILi256EEENSA_ILi64EEESH_EEENS_6half_tENS5_IJlSC_lEEESJ_SK_NS4_8TiledMMAINS4_8MMA_AtomIJNS4_4SM904GMMA25MMA_64x64x16_F32F16F16_SSILNSO_5MajorE0ELSQ_0ELNSO_7ScaleInE1ELSR_1EEEEEENS4_6LayoutISD_NS5_IJSC_NSA_ILi0EEESV_EEEEENS5_IJNS4_10UnderscoreESY_SY_EEEEENS4_13SM90_TMA_LOADENS4_14ComposedLayoutINS4_7SwizzleILi3ELi4ELi3EEENS4_18smem_ptr_flag_bitsILi16EEENSU_INS5_IJNSA_ILi8EEESH_EEENS5_IJSH_SC_EEEEEEEvNS4_8identityENS4_23SM90_TMA_LOAD_MULTICASTES1B_vS1C_EENS_8epilogue10collective18CollectiveEpilogueINS1F_22Sm90TmaWarpSpecializedILi4ELi2ELi16ELb1ELb0EEEJSI_NS5_IJNSA_ILi128EEENSA_ILi32EEEEEESJ_SK_SJ_SK_NS1F_6fusion15FusionCallbacksIS1J_NS1N_17LinearCombinationISJ_fSJ_fLNS_15FloatRoundStyleE2EEESI_S1M_JEEES11_NS12_INS13_ILi2ELi4ELi3EEES16_NSU_INS5_IJS17_S1L_EEENS5_IJS1L_SC_EEEEEEENS4_17SM75_U32x4_LDSM_NENS4_14SM90_TMA_STOREES1X_NS4_17SM90_U32x4_STSM_NENS4_9Copy_AtomIJS20_SJ_EEEvEEEvvEEEEvNT_6ParamsE)
        /*0014*/ 	.word	0x00000000


	//----- nvinfo : EIATTR_MIN_STACK_SIZE
	.align		4
.L_20:
        /*0018*/ 	.byte	0x04, 0x12
        /*001a*/ 	.short	(.L_22 - .L_21)
	.align		4
.L_21:
        /*001c*/ 	.word	index@(_ZN7cutlass13device_kernelINS_4gemm6kernel13GemmUniversalIN4cute5tupleIJiiiiEEENS1_10collective13CollectiveMmaINS1_34MainloopSm90TmaGmmaWarpSpecializedILi4ENS5_IJNS4_1CILi2EEENSA_ILi1EEESC_EEENS1_35KernelTmaWarpSpecializedCooperativeEEENS5_IJNSA_ILi256EEENSA_ILi64EEESH_EEENS_6half_tENS5_IJlSC_lEEESJ_SK_NS4_8TiledMMAINS4_8MMA_AtomIJNS4_4SM904GMMA25MMA_64x64x16_F32F16F16_SSILNSO_5MajorE0ELSQ_0ELNSO_7ScaleInE1ELSR_1EEEEEENS4_6LayoutISD_NS5_IJSC_NSA_ILi0EEESV_EEEEENS5_IJNS4_10UnderscoreESY_SY_EEEEENS4_13SM90_TMA_LOADENS4_14ComposedLayoutINS4_7SwizzleILi3ELi4ELi3EEENS4_18smem_ptr_flag_bitsILi16EEENSU_INS5_IJNSA_ILi8EEESH_EEENS5_IJSH_SC_EEEEEEEvNS4_8identityENS4_23SM90_TMA_LOAD_MULTICASTES1B_vS1C_EENS_8epilogue10collective18CollectiveEpilogueINS1F_22Sm90TmaWarpSpecializedILi4ELi2ELi16ELb1ELb0EEEJSI_NS5_IJNSA_ILi128EEENSA_ILi32EEEEEESJ_SK_SJ_SK_NS1F_6fusion15FusionCallbacksIS1J_NS1N_17LinearCombinationISJ_fSJ_fLNS_15FloatRoundStyleE2EEESI_S1M_JEEES11_NS12_INS13_ILi2ELi4ELi3EEES16_NSU_INS5_IJS17_S1L_EEENS5_IJS1L_SC_EEEEEEENS4_17SM75_U32x4_LDSM_NENS4_14SM90_TMA_STOREES1X_NS4_17SM90_U32x4_STSM_NENS4_9Copy_AtomIJS20_SJ_EEEvEEEvvEEEEvNT_6ParamsE)
        /*0020*/ 	.word	0x00000000
.L_22:


//--------------------- .nv.compat                --------------------------
	.section	.nv.compat,"",@"SHT_CUDA_COMPAT_INFO"
	.align	4
        /*0000*/ 	.byte	0x02, 0x09, 0x01, 0x00, 0x02, 0x02, 0x04, 0x00, 0x02, 0x05, 0x05, 0x00, 0x03, 0x07, 0x01, 0x01
        /*0010*/ 	.byte	0x02, 0x03, 0x01, 0x00, 0x02, 0x06, 0x01, 0x00, 0x04, 0x0b, 0x08, 0x00, 0x00, 0x00, 0x00, 0x00
        /*0020*/ 	.byte	0x00, 0x00, 0x00, 0x00


//--------------------- .nv.info._ZN7cutlass13device_kernelINS_4gemm6kernel13GemmUniversalIN4cute5tupleIJiiiiEEENS1_10collective13CollectiveMmaINS1_34MainloopSm90TmaGmmaWarpSpecializedILi4ENS5_IJNS4_1CILi2EEENSA_ILi1EEESC_EEENS1_35KernelTmaWarpSpecializedCooperativeEEENS5_IJNSA_ILi256EEENSA_ILi64EEESH_EEENS_6half_tENS5_IJlSC_lEEESJ_SK_NS4_8TiledMMAINS4_8MMA_AtomIJNS4_4SM904GMMA25MMA_64x64x16_F32F16F16_SSILNSO_5MajorE0ELSQ_0ELNSO_7ScaleInE1ELSR_1EEEEEENS4_6LayoutISD_NS5_IJSC_NSA_ILi0EEESV_EEEEENS5_IJNS4_10UnderscoreESY_SY_EEEEENS4_13SM90_TMA_LOADENS4_14ComposedLayoutINS4_7SwizzleILi3ELi4ELi3EEENS4_18smem_ptr_flag_bitsILi16EEENSU_INS5_IJNSA_ILi8EEESH_EEENS5_IJSH_SC_EEEEEEEvNS4_8identityENS4_23SM90_TMA_LOAD_MULTICASTES1B_vS1C_EENS_8epilogue10collective18CollectiveEpilogueINS1F_22Sm90TmaWarpSpecializedILi4ELi2ELi16ELb1ELb0EEEJSI_NS5_IJNSA_ILi128EEENSA_ILi32EEEEEESJ_SK_SJ_SK_NS1F_6fusion15FusionCallbacksIS1J_NS1N_17LinearCombinationISJ_fSJ_fLNS_15FloatRoundStyleE2EEESI_S1M_JEEES11_NS12_INS13_ILi2ELi4ELi3EEES16_NSU_INS5_IJS17_S1L_EEENS5_IJS1L_SC_EEEEEEENS4_17SM75_U32x4_LDSM_NENS4_14SM90_TMA_STOREES1X_NS4_17SM90_U32x4_STSM_NENS4_9Copy_AtomIJS20_SJ_EEEvEEEvvEEEEvNT_6ParamsE --------------------------
	.section	.nv.info._ZN7cutlass13device_kernelINS_4gemm6kernel13GemmUniversalIN4cute5tupleIJiiiiEEENS1_10collective13CollectiveMmaINS1_34MainloopSm90TmaGmmaWarpSpecializedILi4ENS5_IJNS4_1CILi2EEENSA_ILi1EEESC_EEENS1_35KernelTmaWarpSpecializedCooperativeEEENS5_IJNSA_ILi256EEENSA_ILi64EEESH_EEENS_6half_tENS5_IJlSC_lEEESJ_SK_NS4_8TiledMMAINS4_8MMA_AtomIJNS4_4SM904GMMA25MMA_64x64x16_F32F16F16_SSILNSO_5MajorE0ELSQ_0ELNSO_7ScaleInE1ELSR_1EEEEEENS4_6LayoutISD_NS5_IJSC_NSA_ILi0EEESV_EEEEENS5_IJNS4_10UnderscoreESY_SY_EEEEENS4_13SM90_TMA_LOADENS4_14ComposedLayoutINS4_7SwizzleILi3ELi4ELi3EEENS4_18smem_ptr_flag_bitsILi16EEENSU_INS5_IJNSA_ILi8EEESH_EEENS5_IJSH_SC_EEEEEEEvNS4_8identityENS4_23SM90_TMA_LOAD_MULTICASTES1B_vS1C_EENS_8epilogue10collective18CollectiveEpilogueINS1F_22Sm90TmaWarpSpecializedILi4ELi2ELi16ELb1ELb0EEEJSI_NS5_IJNSA_ILi128EEENSA_ILi32EEEEEESJ_SK_SJ_SK_NS1F_6fusion15FusionCallbacksIS1J_NS1N_17LinearCombinationISJ_fSJ_fLNS_15FloatRoundStyleE2EEESI_S1M_JEEES11_NS12_INS13_ILi2ELi4ELi3EEES16_NSU_INS5_IJS17_S1L_EEENS5_IJS1L_SC_EEEEEEENS4_17SM75_U32x4_LDSM_NENS4_14SM90_TMA_STOREES1X_NS4_17SM90_U32x4_STSM_NENS4_9Copy_AtomIJS20_SJ_EEEvEEEvvEEEEvNT_6ParamsE,"",@"SHT_CUDA_INFO"
	.sectionflags	@""
	.align	4


	//----- nvinfo : EIATTR_CUDA_API_VERSION
	.align		4
        /*0000*/ 	.byte	0x04, 0x37
        /*0002*/ 	.short	(.L_24 - .L_23)
.L_23:
        /*0004*/ 	.word	0x00000082


	//----- nvinfo : EIATTR_KPARAM_INFO
	.align		4
.L_24:
        /*0008*/ 	.byte	0x04, 0x17
        /*000a*/ 	.short	(.L_26 - .L_25)
.L_25:
        /*000c*/ 	.word	0x00000000
        /*0010*/ 	.short	0x0000
        /*0012*/ 	.short	0x0070
        /*0014*/ 	.byte	0x00, 0xf0, 0x01, 0x1c


	//----- nvinfo : EIATTR_SPARSE_MMA_MASK
	.align		4
.L_26:
        /*0018*/ 	.byte	0x03, 0x50
        /*001a*/ 	.short	0x0000


	//----- nvinfo : EIATTR_MAXREG_COUNT
	.align		4
        /*001c*/ 	.byte	0x03, 0x1b
        /*001e*/ 	.short	0x00a8


	//----- nvinfo : EIATTR_NUM_BARRIERS
	.align		4
        /*0020*/ 	.byte	0x02, 0x4c
        /*0022*/ 	.byte	0x02
	.zero		1


	//----- nvinfo : EIATTR_EXTERNS
	.align		4
        /*0024*/ 	.byte	0x04, 0x0f
        /*0026*/ 	.short	(.L_28 - .L_27)


	//   ....[0]....
	.align		4
.L_27:
        /*0028*/ 	.word	index@(__assertfail)


	//----- nvinfo : EIATTR_MERCURY_ISA_VERSION
	.align		4
.L_28:
        /*002c*/ 	.byte	0x03, 0x5f
        /*002e*/ 	.short	0x0101


	//----- nvinfo : EIATTR_INT_WARP_WIDE_INSTR_OFFSETS
	.align		4
        /*0030*/ 	.byte	0x04, 0x31
        /*0032*/ 	.short	(.L_30 - .L_29)


	//   ....[0]....
.L_29:
        /*0034*/ 	.word	0x00000950


	//   ....[1]....
        /*0038*/ 	.word	0x00000960


	//   ....[2]....
        /*003c*/ 	.word	0x00000ac0


	//   ....[3]....
        /*0040*/ 	.word	0x00002410


	//----- nvinfo : EIATTR_COOP_GROUP_MASK_REGIDS
	.align		4
.L_30:
        /*0044*/ 	.byte	0x04, 0x29
        /*0046*/ 	.short	(.L_32 - .L_31)


	//   ....[0]....
.L_31:
        /*0048*/ 	.word	0xffffffff


	//   ....[1]....
        /*004c*/ 	.word	0xffffffff


	//   ....[2]....
        /*0050*/ 	.word	0xffffffff


	//   ....[3]....
        /*0054*/ 	.word	0xffffffff


	//   ....[4]....
        /*0058*/ 	.word	0xffffffff


	//   ....[5]....
        /*005c*/ 	.word	0xffffffff


	//   ....[6]....
        /*0060*/ 	.word	0xffffffff


	//----- nvinfo : EIATTR_COOP_GROUP_INSTR_OFFSETS
	.align		4
.L_32:
        /*0064*/ 	.byte	0x04, 0x28
        /*0066*/ 	.short	(.L_34 - .L_33)


	//   ....[0]....
.L_33:
        /*0068*/ 	.word	0x00000070


	//   ....[1]....
        /*006c*/ 	.word	0x00000080


	//   ....[2]....
        /*0070*/ 	.word	0x00000430


	//   ....[3]....
        /*0074*/ 	.word	0x000005c0


	//   ....[4]....
        /*0078*/ 	.word	0x00000770


	//   ....[5]....
        /*007c*/ 	.word	0x00000c80


	//   ....[6]....
        /*0080*/ 	.word	0x00001710


	//----- nvinfo : EIATTR_REG_RECONFIG
	.align		4
.L_34:
        /*0084*/ 	.byte	0x01, 0x54
	.zero		2


	//----- nvinfo : EIATTR_SYSCALL_OFFSETS
	.align		4
        /*0088*/ 	.byte	0x04, 0x46
        /*008a*/ 	.short	(.L_36 - .L_35)


	//   ....[0]....
.L_35:
        /*008c*/ 	.word	0x000018d0


	//   ....[1]....
        /*0090*/ 	.word	0x00002640


	//   ....[2]....
        /*0094*/ 	.word	0x00002730


	//----- nvinfo : EIATTR_MBARRIER_INSTR_OFFSETS
	.align		4
.L_36:
        /*0098*/ 	.byte	0x04, 0x39
        /*009a*/ 	.short	(.L_38 - .L_37)


	//   ....[0]....
.L_37:
        /*009c*/ 	.word	0x00000530
        /*00a0*/ 	.word	0x000000ff
        /*00a4*/ 	.word	0x00000000
        /*00a8*/ 	.short	0x0100
        /*00aa*/ 	.byte	0x08
	.zero		1


	//   ....[1]....
        /*00ac*/ 	.word	0x00000540
        /*00b0*/ 	.word	0x000000ff
        /*00b4*/ 	.word	0x00000020
        /*00b8*/ 	.short	0x0100
        /*00ba*/ 	.byte	0x08
	.zero		1


	//   ....[2]....
        /*00bc*/ 	.word	0x00000550
        /*00c0*/ 	.word	0x000000ff
        /*00c4*/ 	.word	0x00000008
        /*00c8*/ 	.short	0x0100
        /*00ca*/ 	.byte	0x08
	.zero		1


	//   ....[3]....
        /*00cc*/ 	.word	0x00000560
        /*00d0*/ 	.word	0x000000ff
        /*00d4*/ 	.word	0x00000028
        /*00d8*/ 	.short	0x0100
        /*00da*/ 	.byte	0x08
	.zero		1


	//   ....[4]....
        /*00dc*/ 	.word	0x00000570
        /*00e0*/ 	.word	0x000000ff
        /*00e4*/ 	.word	0x00000010
        /*00e8*/ 	.short	0x0100
        /*00ea*/ 	.byte	0x08
	.zero		1


	//   ....[5]....
        /*00ec*/ 	.word	0x00000580
        /*00f0*/ 	.word	0x000000ff
        /*00f4*/ 	.word	0x00000030
        /*00f8*/ 	.short	0x0100
        /*00fa*/ 	.byte	0x08
	.zero		1


	//   ....[6]....
        /*00fc*/ 	.word	0x00000590
        /*0100*/ 	.word	0x000000ff
        /*0104*/ 	.word	0x00000018
        /*0108*/ 	.short	0x0100
        /*010a*/ 	.byte	0x08
	.zero		1


	//   ....[7]....
        /*010c*/ 	.word	0x000005a0
        /*0110*/ 	.word	0x000000ff
        /*0114*/ 	.word	0x00000038
        /*0118*/ 	.short	0x0100
        /*011a*/ 	.byte	0x08
	.zero		1


	//   ....[8]....
        /*011c*/ 	.word	0x000006d0
        /*0120*/ 	.word	0x000000ff
        /*0124*/ 	.word	0x00000040
        /*0128*/ 	.short	0x0100
        /*012a*/ 	.byte	0x08
	.zero		1


	//   ....[9]....
        /*012c*/ 	.word	0x000006e0
        /*0130*/ 	.word	0x000000ff
        /*0134*/ 	.word	0x00000060
        /*0138*/ 	.short	0x0100
        /*013a*/ 	.byte	0x08
	.zero		1


	//   ....[10]....
        /*013c*/ 	.word	0x000006f0
        /*0140*/ 	.word	0x000000ff
        /*0144*/ 	.word	0x00000048
        /*0148*/ 	.short	0x0100
        /*014a*/ 	.byte	0x08
	.zero		1


	//   ....[11]....
        /*014c*/ 	.word	0x00000700
        /*0150*/ 	.word	0x000000ff
        /*0154*/ 	.word	0x00000068
        /*0158*/ 	.short	0x0100
        /*015a*/ 	.byte	0x08
	.zero		1


	//   ....[12]....
        /*015c*/ 	.word	0x00000710
        /*0160*/ 	.word	0x000000ff
        /*0164*/ 	.word	0x00000050
        /*0168*/ 	.short	0x0100
        /*016a*/ 	.byte	0x08
	.zero		1


	//   ....[13]....
        /*016c*/ 	.word	0x00000720
        /*0170*/ 	.word	0x000000ff
        /*0174*/ 	.word	0x00000070
        /*0178*/ 	.short	0x0100
        /*017a*/ 	.byte	0x08
	.zero		1


	//   ....[14]....
        /*017c*/ 	.word	0x00000730
        /*0180*/ 	.word	0x000000ff
        /*0184*/ 	.word	0x00000058
        /*0188*/ 	.short	0x0100
        /*018a*/ 	.byte	0x08
	.zero		1


	//   ....[15]....
        /*018c*/ 	.word	0x00000740
        /*0190*/ 	.word	0x000000ff
        /*0194*/ 	.word	0x00000078
        /*0198*/ 	.short	0x0100
        /*019a*/ 	.byte	0x08
	.zero		1


	//   ....[16]....
        /*019c*/ 	.word	0x00000b40
        /*01a0*/ 	.word	0x000000ff
        /*01a4*/ 	.word	0x00000080
        /*01a8*/ 	.short	0x0100
        /*01aa*/ 	.byte	0x06
	.zero		1


	//   ....[17]....
        /*01ac*/ 	.word	0x00000bc0
        /*01b0*/ 	.word	0x000000ff
        /*01b4*/ 	.word	0x00000088
        /*01b8*/ 	.short	0x0100
        /*01ba*/ 	.byte	0x06
	.zero		1


	//   ....[18]....
        /*01bc*/ 	.word	0x00001950
        /*01c0*/ 	.word	0x00000003
        /*01c4*/ 	.word	0x00000000
        /*01c8*/ 	.short	0x010a
        /*01ca*/ 	.byte	0x3f
	.zero		1


	//   ....[19]....
        /*01cc*/ 	.word	0x00001990
        /*01d0*/ 	.word	0x00000003
        /*01d4*/ 	.word	0x00000000
        /*01d8*/ 	.short	0x010a
        /*01da*/ 	.byte	0x3f
	.zero		1


	//   ....[20]....
        /*01dc*/ 	.word	0x00001e80
        /*01e0*/ 	.word	0x000000ff
        /*01e4*/ 	.word	0x00000000
        /*01e8*/ 	.short	0x010a
        /*01ea*/ 	.byte	0x04
	.zero		1


	//   ....[21]....
        /*01ec*/ 	.word	0x00001ec0
        /*01f0*/ 	.word	0x000000ff
        /*01f4*/ 	.word	0x00000000
        /*01f8*/ 	.short	0x010a
        /*01fa*/ 	.byte	0x04
	.zero		1


	//   ....[22]....
        /*01fc*/ 	.word	0x000022a0
        /*0200*/ 	.word	0x00000005
        /*0204*/ 	.word	0x00000000
        /*0208*/ 	.short	0x0101
        /*020a*/ 	.byte	0x3f
	.zero		1


	//   ....[23]....
        /*020c*/ 	.word	0x00002490
        /*0210*/ 	.word	0x00000003
        /*0214*/ 	.word	0x00000000
        /*0218*/ 	.short	0x0101
        /*021a*/ 	.byte	0x3f
	.zero		1


	//   ....[24]....
        /*021c*/ 	.word	0x00002c40
        /*0220*/ 	.word	0x000000ff
        /*0224*/ 	.word	0x00000040
        /*0228*/ 	.short	0x010a
        /*022a*/ 	.byte	0x35
	.zero		1


	//   ....[25]....
        /*022c*/ 	.word	0x000034a0
        /*0230*/ 	.word	0x000000ff
        /*0234*/ 	.word	0x00000000
        /*0238*/ 	.short	0x0101
        /*023a*/ 	.byte	0x04
	.zero		1


	//   ....[26]....
        /*023c*/ 	.word	0x000035c0
        /*0240*/ 	.word	0x00000014
        /*0244*/ 	.word	0x00000040
        /*0248*/ 	.short	0x010a
        /*024a*/ 	.byte	0x3f
	.zero		1


	//   ....[27]....
        /*024c*/ 	.word	0x00003bc0
        /*0250*/ 	.word	0x000000ff
        /*0254*/ 	.word	0x00000000
        /*0258*/ 	.short	0x0101
        /*025a*/ 	.byte	0x04
	.zero		1


	//   ....[28]....
        /*025c*/ 	.word	0x00003cf0
        /*0260*/ 	.word	0x00000014
        /*0264*/ 	.word	0x00000040
        /*0268*/ 	.short	0x010a
        /*026a*/ 	.byte	0x3f
	.zero		1


	//   ....[29]....
        /*026c*/ 	.word	0x00004340
        /*0270*/ 	.word	0x000000ff
        /*0274*/ 	.word	0x00000000
        /*0278*/ 	.short	0x0101
        /*027a*/ 	.byte	0x04
	.zero		1


	//   ....[30]....
        /*027c*/ 	.word	0x00004440
        /*0280*/ 	.word	0x00000014
        /*0284*/ 	.word	0x00000040
        /*0288*/ 	.short	0x010a
        /*028a*/ 	.byte	0x3f
	.zero		1


	//   ....[31]....
        /*028c*/ 	.word	0x00004a50
        /*0290*/ 	.word	0x000000ff
        /*0294*/ 	.word	0x00000000
        /*0298*/ 	.short	0x0101
        /*029a*/ 	.byte	0x04
	.zero		1


	//   ....[32]....
        /*029c*/ 	.word	0x000053f0
        /*02a0*/ 	.word	0x000000ff
        /*02a4*/ 	.word	0x00000000
        /*02a8*/ 	.short	0x0101
        /*02aa*/ 	.byte	0x04
	.zero		1


	//   ....[33]....
        /*02ac*/ 	.word	0x00005a10
        /*02b0*/ 	.word	0x000000ff
        /*02b4*/ 	.word	0x00000088
        /*02b8*/ 	.short	0x010a
        /*02ba*/ 	.byte	0x04
	.zero		1


	//   ....[34]....
        /*02bc*/ 	.word	0x00005e10
        /*02c0*/ 	.word	0x000000ff
        /*02c4*/ 	.word	0x00000060
        /*02c8*/ 	.short	0x010a
        /*02ca*/ 	.byte	0x04
	.zero		1


	//   ....[35]....
        /*02cc*/ 	.word	0x00005f00
        /*02d0*/ 	.word	0x000000ff
        /*02d4*/ 	.word	0x00000040
        /*02d8*/ 	.short	0x010b
        /*02da*/ 	.byte	0x04
	.zero		1


	//   ....[36]....
        /*02dc*/ 	.word	0x00005f60
        /*02e0*/ 	.word	0x000000ff
        /*02e4*/ 	.word	0x00000000
        /*02e8*/ 	.short	0x0101
        /*02ea*/ 	.byte	0x05
	.zero		1


	//   ....[37]....
        /*02ec*/ 	.word	0x00005f90
        /*02f0*/ 	.word	0x000000ff
        /*02f4*/ 	.word	0x00000068
        /*02f8*/ 	.short	0x010a
        /*02fa*/ 	.byte	0x04
	.zero		1


	//   ....[38]....
        /*02fc*/ 	.word	0x000060a0
        /*0300*/ 	.word	0x000000ff
        /*0304*/ 	.word	0x00000048
        /*0308*/ 	.short	0x010b
        /*030a*/ 	.byte	0x04
	.zero		1


	//   ....[39]....
        /*030c*/ 	.word	0x00006110
        /*0310*/ 	.word	0x000000ff
        /*0314*/ 	.word	0x00000000
        /*0318*/ 	.short	0x0101
        /*031a*/ 	.byte	0x05
	.zero		1


	//   ....[40]....
        /*031c*/ 	.word	0x00006140
        /*0320*/ 	.word	0x000000ff
        /*0324*/ 	.word	0x00000070
        /*0328*/ 	.short	0x010a
        /*032a*/ 	.byte	0x04
	.zero		1


	//   ....[41]....
        /*032c*/ 	.word	0x00006240
        /*0330*/ 	.word	0x000000ff
        /*0334*/ 	.word	0x00000050
        /*0338*/ 	.short	0x010b
        /*033a*/ 	.byte	0x04
	.zero		1


	//   ....[42]....
        /*033c*/ 	.word	0x000062a0
        /*0340*/ 	.word	0x000000ff
        /*0344*/ 	.word	0x00000000
        /*0348*/ 	.short	0x0101
        /*034a*/ 	.byte	0x05
	.zero		1


	//   ....[43]....
        /*034c*/ 	.word	0x000062d0
        /*0350*/ 	.word	0x000000ff
        /*0354*/ 	.word	0x00000078
        /*0358*/ 	.short	0x010a
        /*035a*/ 	.byte	0x04
	.zero		1


	//   ....[44]....
        /*035c*/ 	.word	0x000063d0
        /*0360*/ 	.word	0x000000ff
        /*0364*/ 	.word	0x00000058
        /*0368*/ 	.short	0x010b
        /*036a*/ 	.byte	0x04
	.zero		1


	//   ....[45]....
        /*036c*/ 	.word	0x000064c0
        /*0370*/ 	.word	0x000000ff
        /*0374*/ 	.word	0x00000000
        /*0378*/ 	.short	0x0101
        /*037a*/ 	.byte	0x04
	.zero		1


	//   ....[46]....
        /*037c*/ 	.word	0x00006b00
        /*0380*/ 	.word	0x00000003
        /*0384*/ 	.word	0x00000060
        /*0388*/ 	.short	0x010a
        /*038a*/ 	.byte	0x3f
	.zero		1


	//   ....[47]....
        /*038c*/ 	.word	0x00006b40
        /*0390*/ 	.word	0x00000003
        /*0394*/ 	.word	0x00000068
        /*0398*/ 	.short	0x010a
        /*039a*/ 	.byte	0x3f
	.zero		1


	//   ....[48]....
        /*039c*/ 	.word	0x00006b80
        /*03a0*/ 	.word	0x00000003
        /*03a4*/ 	.word	0x00000070
        /*03a8*/ 	.short	0x010a
        /*03aa*/ 	.byte	0x3f
	.zero		1


	//   ....[49]....
        /*03ac*/ 	.word	0x00006bd0
        /*03b0*/ 	.word	0x00000003
        /*03b4*/ 	.word	0x00000078
        /*03b8*/ 	.short	0x010a
        /*03ba*/ 	.byte	0x3f
	.zero		1


	//   ....[50]....
        /*03bc*/ 	.word	0x00006f20
        /*03c0*/ 	.word	0x0000000e
        /*03c4*/ 	.word	0x00000020
        /*03c8*/ 	.short	0x010a
        /*03ca*/ 	.byte	0x3f
	.zero		1


	//   ....[51]....
        /*03cc*/ 	.word	0x000072d0
        /*03d0*/ 	.word	0x00000004
        /*03d4*/ 	.word	0x00000088
        /*03d8*/ 	.short	0x0101
        /*03da*/ 	.byte	0x3f
	.zero		1


	//   ....[52]....
        /*03dc*/ 	.word	0x000079e0
        /*03e0*/ 	.word	0x00000005
        /*03e4*/ 	.word	0x00000000
        /*03e8*/ 	.short	0x010a
        /*03ea*/ 	.byte	0x3f
	.zero		1


	//   ....[53]....
        /*03ec*/ 	.word	0x00007a60
        /*03f0*/ 	.word	0x00000007
        /*03f4*/ 	.word	0x00000000
        /*03f8*/ 	.short	0x010a
        /*03fa*/ 	.byte	0x3f
	.zero		1


	//   ....[54]....
        /*03fc*/ 	.word	0x00007af0
        /*0400*/ 	.word	0x00000006
        /*0404*/ 	.word	0x00000000
        /*0408*/ 	.short	0x010a
        /*040a*/ 	.byte	0x3f
	.zero		1


	//   ....[55]....
        /*040c*/ 	.word	0x00007b80
        /*0410*/ 	.word	0x00000003
        /*0414*/ 	.word	0x00000000
        /*0418*/ 	.short	0x010a
        /*041a*/ 	.byte	0x3f
	.zero		1


	//   ....[56]....
        /*041c*/ 	.word	0x00007be0
        /*0420*/ 	.word	0x00000003
        /*0424*/ 	.word	0x00000000
        /*0428*/ 	.short	0x010a
        /*042a*/ 	.byte	0x3f
	.zero		1


	//   ....[57]....
        /*042c*/ 	.word	0x00007c40
        /*0430*/ 	.word	0x00000005
        /*0434*/ 	.word	0x00000000
        /*0438*/ 	.short	0x010a
        /*043a*/ 	.byte	0x3f
	.zero		1


	//   ....[58]....
        /*043c*/ 	.word	0x00007ca0
        /*0440*/ 	.word	0x00000005
        /*0444*/ 	.word	0x00000040
        /*0448*/ 	.short	0x010a
        /*044a*/ 	.byte	0x3f
	.zero		1


	//   ....[59]....
        /*044c*/ 	.word	0x00007cf0
        /*0450*/ 	.word	0x00000014
        /*0454*/ 	.word	0x00000040
        /*0458*/ 	.short	0x010a
        /*045a*/ 	.byte	0x3f
	.zero		1


	//   ....[60]....
        /*045c*/ 	.word	0x00007d40
        /*0460*/ 	.word	0x00000014
        /*0464*/ 	.word	0x00000040
        /*0468*/ 	.short	0x010a
        /*046a*/ 	.byte	0x3f
	.zero		1


	//   ....[61]....
        /*046c*/ 	.word	0x00007d90
        /*0470*/ 	.word	0x00000014
        /*0474*/ 	.word	0x00000040
        /*0478*/ 	.short	0x010a
        /*047a*/ 	.byte	0x3f
	.zero		1


	//   ....[62]....
        /*047c*/ 	.word	0x00007df0
        /*0480*/ 	.word	0x00000003
        /*0484*/ 	.word	0x00000088
        /*0488*/ 	.short	0x010a
        /*048a*/ 	.byte	0x3f
	.zero		1


	//   ....[63]....
        /*048c*/ 	.word	0x00007e50
        /*0490*/ 	.word	0x00000005
        /*0494*/ 	.word	0x00000060
        /*0498*/ 	.short	0x010a
        /*049a*/ 	.byte	0x3f
	.zero		1


	//   ....[64]....
        /*049c*/ 	.word	0x00007eb0
        /*04a0*/ 	.word	0x00000005
        /*04a4*/ 	.word	0x00000068
        /*04a8*/ 	.short	0x010a
        /*04aa*/ 	.byte	0x3f
	.zero		1


	//   ....[65]....
        /*04ac*/ 	.word	0x00007f10
        /*04b0*/ 	.word	0x00000005
        /*04b4*/ 	.word	0x00000070
        /*04b8*/ 	.short	0x010a
        /*04ba*/ 	.byte	0x3f
	.zero		1


	//   ....[66]....
        /*04bc*/ 	.word	0x00007f70
        /*04c0*/ 	.word	0x00000005
        /*04c4*/ 	.word	0x00000078
        /*04c8*/ 	.short	0x010a
        /*04ca*/ 	.byte	0x3f
	.zero		1


	//   ....[67]....
        /*04cc*/ 	.word	0x00007fc0
        /*04d0*/ 	.word	0x00000003
        /*04d4*/ 	.word	0x00000060
        /*04d8*/ 	.short	0x010a
        /*04da*/ 	.byte	0x3f
	.zero		1


	//   ....[68]....
        /*04dc*/ 	.word	0x00008010
        /*04e0*/ 	.word	0x00000003
        /*04e4*/ 	.word	0x00000068
        /*04e8*/ 	.short	0x010a
        /*04ea*/ 	.byte	0x3f
	.zero		1


	//   ....[69]....
        /*04ec*/ 	.word	0x00008060
        /*04f0*/ 	.word	0x00000003
        /*04f4*/ 	.word	0x00000070
        /*04f8*/ 	.short	0x010a
        /*04fa*/ 	.byte	0x3f
	.zero		1


	//   ....[70]....
        /*04fc*/ 	.word	0x00008130
        /*0500*/ 	.word	0x0000000e
        /*0504*/ 	.word	0x00000020
        /*0508*/ 	.short	0x010a
        /*050a*/ 	.byte	0x3f
	.zero		1


	//   ....[71]....
        /*050c*/ 	.word	0x00008200
        /*0510*/ 	.word	0x00000005
        /*0514*/ 	.word	0x00000000
        /*0518*/ 	.short	0x010a
        /*051a*/ 	.byte	0x3f
	.zero		1


	//   ....[72]....
        /*051c*/ 	.word	0x00008250
        /*0520*/ 	.word	0x00000007
        /*0524*/ 	.word	0x00000000
        /*0528*/ 	.short	0x010a
        /*052a*/ 	.byte	0x3f
	.zero		1


	//   ....[73]....
        /*052c*/ 	.word	0x000082a0
        /*0530*/ 	.word	0x00000006
        /*0534*/ 	.word	0x00000000
        /*0538*/ 	.short	0x010a
        /*053a*/ 	.byte	0x3f
	.zero		1


	//----- nvinfo : EIATTR_NUM_MBARRIERS
	.align		4
.L_38:
        /*053c*/ 	.byte	0x03, 0x38
        /*053e*/ 	.short	0x0012


	//----- nvinfo : EIATTR_EXIT_INSTR_OFFSETS
	.align		4
        /*0540*/ 	.byte	0x04, 0x1c
        /*0542*/ 	.short	(.L_40 - .L_39)


	//   ....[0]....
.L_39:
        /*0544*/ 	.word	0x00007bd0


	//----- nvinfo : EIATTR_MAX_THREADS
	.align		4
.L_40:
        /*0548*/ 	.byte	0x04, 0x05
        /*054a*/ 	.short	(.L_42 - .L_41)
.L_41:
        /*054c*/ 	.word	0x00000180
        /*0550*/ 	.word	0x00000001
        /*0554*/ 	.word	0x00000001


	//----- nvinfo : EIATTR_CRS_STACK_SIZE
	.align		4
.L_42:
        /*0558*/ 	.byte	0x04, 0x1e
        /*055a*/ 	.short	(.L_44 - .L_43)
.L_43:
        /*055c*/ 	.word	0x00000000


	//----- nvinfo : EIATTR_CBANK_PARAM_SIZE
	.align		4
.L_44:
        /*0560*/ 	.byte	0x03, 0x19
        /*0562*/ 	.short	0x0770


	//----- nvinfo : EIATTR_PARAM_CBANK
	.align		4
        /*0564*/ 	.byte	0x04, 0x0a
        /*0566*/ 	.short	(.L_46 - .L_45)
	.align		4
.L_45:
        /*0568*/ 	.word	index@(.nv.constant0._ZN7cutlass13device_kernelINS_4gemm6kernel13GemmUniversalIN4cute5tupleIJiiiiEEENS1_10collective13CollectiveMmaINS1_34MainloopSm90TmaGmmaWarpSpecializedILi4ENS5_IJNS4_1CILi2EEENSA_ILi1EEESC_EEENS1_35KernelTmaWarpSpecializedCooperativeEEENS5_IJNSA_ILi256EEENSA_ILi64EEESH_EEENS_6half_tENS5_IJlSC_lEEESJ_SK_NS4_8TiledMMAINS4_8MMA_AtomIJNS4_4SM904GMMA25MMA_64x64x16_F32F16F16_SSILNSO_5MajorE0ELSQ_0ELNSO_7ScaleInE1ELSR_1EEEEEENS4_6LayoutISD_NS5_IJSC_NSA_ILi0EEESV_EEEEENS5_IJNS4_10UnderscoreESY_SY_EEEEENS4_13SM90_TMA_LOADENS4_14ComposedLayoutINS4_7SwizzleILi3ELi4ELi3EEENS4_18smem_ptr_flag_bitsILi16EEENSU_INS5_IJNSA_ILi8EEESH_EEENS5_IJSH_SC_EEEEEEEvNS4_8identityENS4_23SM90_TMA_LOAD_MULTICASTES1B_vS1C_EENS_8epilogue10collective18CollectiveEpilogueINS1F_22Sm90TmaWarpSpecializedILi4ELi2ELi16ELb1ELb0EEEJSI_NS5_IJNSA_ILi128EEENSA_ILi32EEEEEESJ_SK_SJ_SK_NS1F_6fusion15FusionCallbacksIS1J_NS1N_17LinearCombinationISJ_fSJ_fLNS_15FloatRoundStyleE2EEESI_S1M_JEEES11_NS12_INS13_ILi2ELi4ELi3EEES16_NSU_INS5_IJS17_S1L_EEENS5_IJS1L_SC_EEEEEEENS4_17SM75_U32x4_LDSM_NENS4_14SM90_TMA_STOREES1X_NS4_17SM90_U32x4_STSM_NENS4_9Copy_AtomIJS20_SJ_EEEvEEEvvEEEEvNT_6ParamsE)
        /*056c*/ 	.short	0x0210
        /*056e*/ 	.short	0x0770


	//----- nvinfo : EIATTR_SW_WAR
	.align		4
.L_46:
        /*0570*/ 	.byte	0x04, 0x36
        /*0572*/ 	.short	(.L_48 - .L_47)
.L_47:
        /*0574*/ 	.word	0x00000008
.L_48:


//--------------------- .nv.callgraph             --------------------------
	.section	.nv.callgraph,"",@"SHT_CUDA_CALLGRAPH"
	.align	4
	.sectionentsize	8
	.align		4
        /*0000*/ 	.word	0x00000000
	.align		4
        /*0004*/ 	.word	0xffffffff
	.align		4
        /*0008*/ 	.word	index@(_ZN7cutlass13device_kernelINS_4gemm6kernel13GemmUniversalIN4cute5tupleIJiiiiEEENS1_10collective13CollectiveMmaINS1_34MainloopSm90TmaGmmaWarpSpecializedILi4ENS5_IJNS4_1CILi2EEENSA_ILi1EEESC_EEENS1_35KernelTmaWarpSpecializedCooperativeEEENS5_IJNSA_ILi256EEENSA_ILi64EEESH_EEENS_6half_tENS5_IJlSC_lEEESJ_SK_NS4_8TiledMMAINS4_8MMA_AtomIJNS4_4SM904GMMA25MMA_64x64x16_F32F16F16_SSILNSO_5MajorE0ELSQ_0ELNSO_7ScaleInE1ELSR_1EEEEEENS4_6LayoutISD_NS5_IJSC_NSA_ILi0EEESV_EEEEENS5_IJNS4_10UnderscoreESY_SY_EEEEENS4_13SM90_TMA_LOADENS4_14ComposedLayoutINS4_7SwizzleILi3ELi4ELi3EEENS4_18smem_ptr_flag_bitsILi16EEENSU_INS5_IJNSA_ILi8EEESH_EEENS5_IJSH_SC_EEEEEEEvNS4_8identityENS4_23SM90_TMA_LOAD_MULTICASTES1B_vS1C_EENS_8epilogue10collective18CollectiveEpilogueINS1F_22Sm90TmaWarpSpecializedILi4ELi2ELi16ELb1ELb0EEEJSI_NS5_IJNSA_ILi128EEENSA_ILi32EEEEEESJ_SK_SJ_SK_NS1F_6fusion15FusionCallbacksIS1J_NS1N_17LinearCombinationISJ_fSJ_fLNS_15FloatRoundStyleE2EEESI_S1M_JEEES11_NS12_INS13_ILi2ELi4ELi3EEES16_NSU_INS5_IJS17_S1L_EEENS5_IJS1L_SC_EEEEEEENS4_17SM75_U32x4_LDSM_NENS4_14SM90_TMA_STOREES1X_NS4_17SM90_U32x4_STSM_NENS4_9Copy_AtomIJS20_SJ_EEEvEEEvvEEEEvNT_6ParamsE)
	.align		4
        /*000c*/ 	.word	index@(__assertfail)
	.align		4
        /*0010*/ 	.word	0x00000000
	.align		4
        /*0014*/ 	.word	0xfffffffe
	.align		4
        /*0018*/ 	.word	0x00000000
	.align		4
        /*001c*/ 	.word	0xfffffffd
	.align		4
        /*0020*/ 	.word	0x00000000
	.align		4
        /*0024*/ 	.word	0xfffffffc


//--------------------- .nv.constant4             --------------------------
	.section	.nv.constant4,"a",@progbits
	.align	8
	.align		8
.nv.constant4:
        /*0000*/ 	.dword	__assertfail
	.align		8
        /*0008*/ 	.dword	__unnamed_1
	.align		8
        /*0010*/ 	.dword	__unnamed_2
	.align		8
        /*0018*/ 	.dword	_ZN39_INTERNAL_dbb125dc_4_k_cu_57090989_40514cuda3std3__45__cpo5beginE
	.align		8
        /*0020*/ 	.dword	_ZN39_INTERNAL_dbb125dc_4_k_cu_57090989_40514cuda3std3__45__cpo3endE
	.align		8
        /*0028*/ 	.dword	_ZN39_INTERNAL_dbb125dc_4_k_cu_57090989_40514cuda3std3__45__cpo6cbeginE
	.align		8
        /*0030*/ 	.dword	_ZN39_INTERNAL_dbb125dc_4_k_cu_57090989_40514cuda3std3__45__cpo4cendE
	.align		8
        /*0038*/ 	.dword	_ZN39_INTERNAL_dbb125dc_4_k_cu_57090989_40514cuda3std3__441_GLOBAL__N__dbb125dc_4_k_cu_57090989_40516ignoreE
	.align		8
        /*0040*/ 	.dword	_ZN39_INTERNAL_dbb125dc_4_k_cu_57090989_40514cuda3std3__419piecewise_constructE
	.align		8
        /*0048*/ 	.dword	_ZN39_INTERNAL_dbb125dc_4_k_cu_57090989_40514cuda3std3__48in_placeE
	.align		8
        /*0050*/ 	.dword	_ZN39_INTERNAL_dbb125dc_4_k_cu_57090989_40514cuda3std6ranges3__45__cpo4swapE
	.align		8
        /*0058*/ 	.dword	_ZN39_INTERNAL_dbb125dc_4_k_cu_57090989_40514cuda3std6ranges3__45__cpo9iter_moveE
	.align		8
        /*0060*/ 	.dword	_ZN39_INTERNAL_dbb125dc_4_k_cu_57090989_40514cute7productE
	.align		8
        /*0068*/ 	.dword	_ZN39_INTERNAL_dbb125dc_4_k_cu_57090989_40514cute1_E
	.align		8
        /*0070*/ 	.dword	$str$22
	.align		8
        /*0078*/ 	.dword	$str$23
	.align		8
        /*0080*/ 	.dword	$str$26
	.align		8
        /*0088*/ 	.dword	$str$27


//--------------------- .text._ZN7cutlass13device_kernelINS_4gemm6kernel13GemmUniversalIN4cute5tupleIJiiiiEEENS1_10collective13CollectiveMmaINS1_34MainloopSm90TmaGmmaWarpSpecializedILi4ENS5_IJNS4_1CILi2EEENSA_ILi1EEESC_EEENS1_35KernelTmaWarpSpecializedCooperativeEEENS5_IJNSA_ILi256EEENSA_ILi64EEESH_EEENS_6half_tENS5_IJlSC_lEEESJ_SK_NS4_8TiledMMAINS4_8MMA_AtomIJNS4_4SM904GMMA25MMA_64x64x16_F32F16F16_SSILNSO_5MajorE0ELSQ_0ELNSO_7ScaleInE1ELSR_1EEEEEENS4_6LayoutISD_NS5_IJSC_NSA_ILi0EEESV_EEEEENS5_IJNS4_10UnderscoreESY_SY_EEEEENS4_13SM90_TMA_LOADENS4_14ComposedLayoutINS4_7SwizzleILi3ELi4ELi3EEENS4_18smem_ptr_flag_bitsILi16EEENSU_INS5_IJNSA_ILi8EEESH_EEENS5_IJSH_SC_EEEEEEEvNS4_8identityENS4_23SM90_TMA_LOAD_MULTICASTES1B_vS1C_EENS_8epilogue10collective18CollectiveEpilogueINS1F_22Sm90TmaWarpSpecializedILi4ELi2ELi16ELb1ELb0EEEJSI_NS5_IJNSA_ILi128EEENSA_ILi32EEEEEESJ_SK_SJ_SK_NS1F_6fusion15FusionCallbacksIS1J_NS1N_17LinearCombinationISJ_fSJ_fLNS_15FloatRoundStyleE2EEESI_S1M_JEEES11_NS12_INS13_ILi2ELi4ELi3EEES16_NSU_INS5_IJS17_S1L_EEENS5_IJS1L_SC_EEEEEEENS4_17SM75_U32x4_LDSM_NENS4_14SM90_TMA_STOREES1X_NS4_17SM90_U32x4_STSM_NENS4_9Copy_AtomIJS20_SJ_EEEvEEEvvEEEEvNT_6ParamsE --------------------------
	.section	.text._ZN7cutlass13device_kernelINS_4gemm6kernel13GemmUniversalIN4cute5tupleIJiiiiEEENS1_10collective13CollectiveMmaINS1_34MainloopSm90TmaGmmaWarpSpecializedILi4ENS5_IJNS4_1CILi2EEENSA_ILi1EEESC_EEENS1_35KernelTmaWarpSpecializedCooperativeEEENS5_IJNSA_ILi256EEENSA_ILi64EEESH_EEENS_6half_tENS5_IJlSC_lEEESJ_SK_NS4_8TiledMMAINS4_8MMA_AtomIJNS4_4SM904GMMA25MMA_64x64x16_F32F16F16_SSILNSO_5MajorE0ELSQ_0ELNSO_7ScaleInE1ELSR_1EEEEEENS4_6LayoutISD_NS5_IJSC_NSA_ILi0EEESV_EEEEENS5_IJNS4_10UnderscoreESY_SY_EEEEENS4_13SM90_TMA_LOADENS4_14ComposedLayoutINS4_7SwizzleILi3ELi4ELi3EEENS4_18smem_ptr_flag_bitsILi16EEENSU_INS5_IJNSA_ILi8EEESH_EEENS5_IJSH_SC_EEEEEEEvNS4_8identityENS4_23SM90_TMA_LOAD_MULTICASTES1B_vS1C_EENS_8epilogue10collective18CollectiveEpilogueINS1F_22Sm90TmaWarpSpecializedILi4ELi2ELi16ELb1ELb0EEEJSI_NS5_IJNSA_ILi128EEENSA_ILi32EEEEEESJ_SK_SJ_SK_NS1F_6fusion15FusionCallbacksIS1J_NS1N_17LinearCombinationISJ_fSJ_fLNS_15FloatRoundStyleE2EEESI_S1M_JEEES11_NS12_INS13_ILi2ELi4ELi3EEES16_NSU_INS5_IJS17_S1L_EEENS5_IJS1L_SC_EEEEEEENS4_17SM75_U32x4_LDSM_NENS4_14SM90_TMA_STOREES1X_NS4_17SM90_U32x4_STSM_NENS4_9Copy_AtomIJS20_SJ_EEEvEEEvvEEEEvNT_6ParamsE,"ax",@progbits
	.align	128
.text._ZN7cutlass13device_kernelINS_4gemm6kernel13GemmUniversalIN4cute5tupleIJiiiiEEENS1_10collective13CollectiveMmaINS1_34MainloopSm90TmaGmmaWarpSpecializedILi4ENS5_IJNS4_1CILi2EEENSA_ILi1EEESC_EEENS1_35KernelTmaWarpSpecializedCooperativeEEENS5_IJNSA_ILi256EEENSA_ILi64EEESH_EEENS_6half_tENS5_IJlSC_lEEESJ_SK_NS4_8TiledMMAINS4_8MMA_AtomIJNS4_4SM904GMMA25MMA_64x64x16_F32F16F16_SSILNSO_5MajorE0ELSQ_0ELNSO_7ScaleInE1ELSR_1EEEEEENS4_6LayoutISD_NS5_IJSC_NSA_ILi0EEESV_EEEEENS5_IJNS4_10UnderscoreESY_SY_EEEEENS4_13SM90_TMA_LOADENS4_14ComposedLayoutINS4_7SwizzleILi3ELi4ELi3EEENS4_18smem_ptr_flag_bitsILi16EEENSU_INS5_IJNSA_ILi8EEESH_EEENS5_IJSH_SC_EEEEEEEvNS4_8identityENS4_23SM90_TMA_LOAD_MULTICASTES1B_vS1C_EENS_8epilogue10collective18CollectiveEpilogueINS1F_22Sm90TmaWarpSpecializedILi4ELi2ELi16ELb1ELb0EEEJSI_NS5_IJNSA_ILi128EEENSA_ILi32EEEEEESJ_SK_SJ_SK_NS1F_6fusion15FusionCallbacksIS1J_NS1N_17LinearCombinationISJ_fSJ_fLNS_15FloatRoundStyleE2EEESI_S1M_JEEES11_NS12_INS13_ILi2ELi4ELi3EEES16_NSU_INS5_IJS17_S1L_EEENS5_IJS1L_SC_EEEEEEENS4_17SM75_U32x4_LDSM_NENS4_14SM90_TMA_STOREES1X_NS4_17SM90_U32x4_STSM_NENS4_9Copy_AtomIJS20_SJ_EEEvEEEvvEEEEvNT_6ParamsE:
        .type           _ZN7cutlass13device_kernelINS_4gemm6kernel13GemmUniversalIN4cute5tupleIJiiiiEEENS1_10collective13CollectiveMmaINS1_34MainloopSm90TmaGmmaWarpSpecializedILi4ENS5_IJNS4_1CILi2EEENSA_ILi1EEESC_EEENS1_35KernelTmaWarpSpecializedCooperativeEEENS5_IJNSA_ILi256EEENSA_ILi64EEESH_EEENS_6half_tENS5_IJlSC_lEEESJ_SK_NS4_8TiledMMAINS4_8MMA_AtomIJNS4_4SM904GMMA25MMA_64x64x16_F32F16F16_SSILNSO_5MajorE0ELSQ_0ELNSO_7ScaleInE1ELSR_1EEEEEENS4_6LayoutISD_NS5_IJSC_NSA_ILi0EEESV_EEEEENS5_IJNS4_10UnderscoreESY_SY_EEEEENS4_13SM90_TMA_LOADENS4_14ComposedLayoutINS4_7SwizzleILi3ELi4ELi3EEENS4_18smem_ptr_flag_bitsILi16EEENSU_INS5_IJNSA_ILi8EEESH_EEENS5_IJSH_SC_EEEEEEEvNS4_8identityENS4_23SM90_TMA_LOAD_MULTICASTES1B_vS1C_EENS_8epilogue10collective18CollectiveEpilogueINS1F_22Sm90TmaWarpSpecializedILi4ELi2ELi16ELb1ELb0EEEJSI_NS5_IJNSA_ILi128EEENSA_ILi32EEEEEESJ_SK_SJ_SK_NS1F_6fusion15FusionCallbacksIS1J_NS1N_17LinearCombinationISJ_fSJ_fLNS_15FloatRoundStyleE2EEESI_S1M_JEEES11_NS12_INS13_ILi2ELi4ELi3EEES16_NSU_INS5_IJS17_S1L_EEENS5_IJS1L_SC_EEEEEEENS4_17SM75_U32x4_LDSM_NENS4_14SM90_TMA_STOREES1X_NS4_17SM90_U32x4_STSM_NENS4_9Copy_AtomIJS20_SJ_EEEvEEEvvEEEEvNT_6ParamsE,@function
        .size           _ZN7cutlass13device_kernelINS_4gemm6kernel13GemmUniversalIN4cute5tupleIJiiiiEEENS1_10collective13CollectiveMmaINS1_34MainloopSm90TmaGmmaWarpSpecializedILi4ENS5_IJNS4_1CILi2EEENSA_ILi1EEESC_EEENS1_35KernelTmaWarpSpecializedCooperativeEEENS5_IJNSA_ILi256EEENSA_ILi64EEESH_EEENS_6half_tENS5_IJlSC_lEEESJ_SK_NS4_8TiledMMAINS4_8MMA_AtomIJNS4_4SM904GMMA25MMA_64x64x16_F32F16F16_SSILNSO_5MajorE0ELSQ_0ELNSO_7ScaleInE1ELSR_1EEEEEENS4_6LayoutISD_NS5_IJSC_NSA_ILi0EEESV_EEEEENS5_IJNS4_10UnderscoreESY_SY_EEEEENS4_13SM90_TMA_LOADENS4_14ComposedLayoutINS4_7SwizzleILi3ELi4ELi3EEENS4_18smem_ptr_flag_bitsILi16EEENSU_INS5_IJNSA_ILi8EEESH_EEENS5_IJSH_SC_EEEEEEEvNS4_8identityENS4_23SM90_TMA_LOAD_MULTICASTES1B_vS1C_EENS_8epilogue10collective18CollectiveEpilogueINS1F_22Sm90TmaWarpSpecializedILi4ELi2ELi16ELb1ELb0EEEJSI_NS5_IJNSA_ILi128EEENSA_ILi32EEEEEESJ_SK_SJ_SK_NS1F_6fusion15FusionCallbacksIS1J_NS1N_17LinearCombinationISJ_fSJ_fLNS_15FloatRoundStyleE2EEESI_S1M_JEEES11_NS12_INS13_ILi2ELi4ELi3EEES16_NSU_INS5_IJS17_S1L_EEENS5_IJS1L_SC_EEEEEEENS4_17SM75_U32x4_LDSM_NENS4_14SM90_TMA_STOREES1X_NS4_17SM90_U32x4_STSM_NENS4_9Copy_AtomIJS20_SJ_EEEvEEEvvEEEEvNT_6ParamsE,(.L_x_189 - _ZN7cutlass13device_kernelINS_4gemm6kernel13GemmUniversalIN4cute5tupleIJiiiiEEENS1_10collective13CollectiveMmaINS1_34MainloopSm90TmaGmmaWarpSpecializedILi4ENS5_IJNS4_1CILi2EEENSA_ILi1EEESC_EEENS1_35KernelTmaWarpSpecializedCooperativeEEENS5_IJNSA_ILi256EEENSA_ILi64EEESH_EEENS_6half_tENS5_IJlSC_lEEESJ_SK_NS4_8TiledMMAINS4_8MMA_AtomIJNS4_4SM904GMMA25MMA_64x64x16_F32F16F16_SSILNSO_5MajorE0ELSQ_0ELNSO_7ScaleInE1ELSR_1EEEEEENS4_6LayoutISD_NS5_IJSC_NSA_ILi0EEESV_EEEEENS5_IJNS4_10UnderscoreESY_SY_EEEEENS4_13SM90_TMA_LOADENS4_14ComposedLayoutINS4_7SwizzleILi3ELi4ELi3EEENS4_18smem_ptr_flag_bitsILi16EEENSU_INS5_IJNSA_ILi8EEESH_EEENS5_IJSH_SC_EEEEEEEvNS4_8identityENS4_23SM90_TMA_LOAD_MULTICASTES1B_vS1C_EENS_8epilogue10collective18CollectiveEpilogueINS1F_22Sm90TmaWarpSpecializedILi4ELi2ELi16ELb1ELb0EEEJSI_NS5_IJNSA_ILi128EEENSA_ILi32EEEEEESJ_SK_SJ_SK_NS1F_6fusion15FusionCallbacksIS1J_NS1N_17LinearCombinationISJ_fSJ_fLNS_15FloatRoundStyleE2EEESI_S1M_JEEES11_NS12_INS13_ILi2ELi4ELi3EEES16_NSU_INS5_IJS17_S1L_EEENS5_IJS1L_SC_EEEEEEENS4_17SM75_U32x4_LDSM_NENS4_14SM90_TMA_STOREES1X_NS4_17SM90_U32x4_STSM_NENS4_9Copy_AtomIJS20_SJ_EEEvEEEvvEEEEvNT_6ParamsE)
        .other          _ZN7cutlass13device_kernelINS_4gemm6kernel13GemmUniversalIN4cute5tupleIJiiiiEEENS1_10collective13CollectiveMmaINS1_34MainloopSm90TmaGmmaWarpSpecializedILi4ENS5_IJNS4_1CILi2EEENSA_ILi1EEESC_EEENS1_35KernelTmaWarpSpecializedCooperativeEEENS5_IJNSA_ILi256EEENSA_ILi64EEESH_EEENS_6half_tENS5_IJlSC_lEEESJ_SK_NS4_8TiledMMAINS4_8MMA_AtomIJNS4_4SM904GMMA25MMA_64x64x16_F32F16F16_SSILNSO_5MajorE0ELSQ_0ELNSO_7ScaleInE1ELSR_1EEEEEENS4_6LayoutISD_NS5_IJSC_NSA_ILi0EEESV_EEEEENS5_IJNS4_10UnderscoreESY_SY_EEEEENS4_13SM90_TMA_LOADENS4_14ComposedLayoutINS4_7SwizzleILi3ELi4ELi3EEENS4_18smem_ptr_flag_bitsILi16EEENSU_INS5_IJNSA_ILi8EEESH_EEENS5_IJSH_SC_EEEEEEEvNS4_8identityENS4_23SM90_TMA_LOAD_MULTICASTES1B_vS1C_EENS_8epilogue10collective18CollectiveEpilogueINS1F_22Sm90TmaWarpSpecializedILi4ELi2ELi16ELb1ELb0EEEJSI_NS5_IJNSA_ILi128EEENSA_ILi32EEEEEESJ_SK_SJ_SK_NS1F_6fusion15FusionCallbacksIS1J_NS1N_17LinearCombinationISJ_fSJ_fLNS_15FloatRoundStyleE2EEESI_S1M_JEEES11_NS12_INS13_ILi2ELi4ELi3EEES16_NSU_INS5_IJS17_S1L_EEENS5_IJS1L_SC_EEEEEEENS4_17SM75_U32x4_LDSM_NENS4_14SM90_TMA_STOREES1X_NS4_17SM90_U32x4_STSM_NENS4_9Copy_AtomIJS20_SJ_EEEvEEEvvEEEEvNT_6ParamsE,@"STO_CUDA_ENTRY STV_DEFAULT"
_ZN7cutlass13device_kernelINS_4gemm6kernel13GemmUniversalIN4cute5tupleIJiiiiEEENS1_10collective13CollectiveMmaINS1_34MainloopSm90TmaGmmaWarpSpecializedILi4ENS5_IJNS4_1CILi2EEENSA_ILi1EEESC_EEENS1_35KernelTmaWarpSpecializedCooperativeEEENS5_IJNSA_ILi256EEENSA_ILi64EEESH_EEENS_6half_tENS5_IJlSC_lEEESJ_SK_NS4_8TiledMMAINS4_8MMA_AtomIJNS4_4SM904GMMA25MMA_64x64x16_F32F16F16_SSILNSO_5MajorE0ELSQ_0ELNSO_7ScaleInE1ELSR_1EEEEEENS4_6LayoutISD_NS5_IJSC_NSA_ILi0EEESV_EEEEENS5_IJNS4_10UnderscoreESY_SY_EEEEENS4_13SM90_TMA_LOADENS4_14ComposedLayoutINS4_7SwizzleILi3ELi4ELi3EEENS4_18smem_ptr_flag_bitsILi16EEENSU_INS5_IJNSA_ILi8EEESH_EEENS5_IJSH_SC_EEEEEEEvNS4_8identityENS4_23SM90_TMA_LOAD_MULTICASTES1B_vS1C_EENS_8epilogue10collective18CollectiveEpilogueINS1F_22Sm90TmaWarpSpecializedILi4ELi2ELi16ELb1ELb0EEEJSI_NS5_IJNSA_ILi128EEENSA_ILi32EEEEEESJ_SK_SJ_SK_NS1F_6fusion15FusionCallbacksIS1J_NS1N_17LinearCombinationISJ_fSJ_fLNS_15FloatRoundStyleE2EEESI_S1M_JEEES11_NS12_INS13_ILi2ELi4ELi3EEES16_NSU_INS5_IJS17_S1L_EEENS5_IJS1L_SC_EEEEEEENS4_17SM75_U32x4_LDSM_NENS4_14SM90_TMA_STOREES1X_NS4_17SM90_U32x4_STSM_NENS4_9Copy_AtomIJS20_SJ_EEEvEEEvvEEEEvNT_6ParamsE:
[----:B------:R-:W1:Y:S01]  /*0000*/  LDC R1, c[0x0][0x28] ;  /* 0x00000a00ff017b82 */ /* 0x000e620000000800 */
[----:B------:R-:W2:Y:S07]  /*0010*/  S2R R18, SR_TID.X ;  /* 0x0000000000127919 */ /* 0x000eae0000002100 */
[----:B------:R-:W3:Y:S01]  /*0020*/  LDC.64 R4, c[0x0][0x588] ;  /* 0x00016200ff047b82 */ /* 0x000ee20000000a00 */
[----:B------:R-:W-:Y:S01]  /*0030*/  ELECT P0, URZ, PT ;  /* 0x00000000003f782f */ /* 0x000fe20003800000 */
[----:B------:R-:W-:Y:S01]  /*0040*/  BSSY B0, `(.L_x_0) ;  /* 0x0000016000007945 */ /* 0x000fe20003800000 */
[----:B--2---:R-:W-:-:S02]  /*0050*/  SHF.R.U32.HI R2, RZ, 0x5, R18 ;  /* 0x00000005ff027819 */ /* 0x004fc40000011612 */
[----:B------:R-:W-:-:S03]  /*0060*/  SHF.R.U32.HI R6, RZ, 0x7, R18 ;  /* 0x00000007ff067819 */ /* 0x000fc60000011612 */
[----:B------:R-:W2:Y:S04]  /*0070*/  SHFL.IDX PT, R0, R2, RZ, 0x1f ;  /* 0x00001fff02007589 */ /* 0x000ea800000e0000 */
[----:B------:R4:W1:Y:S01]  /*0080*/  SHFL.IDX PT, R10, R6, RZ, 0x1f ;  /* 0x00001fff060a7589 */ /* 0x00086200000e0000 */
[----:B--2---:R-:W-:Y:S02]  /*0090*/  ISETP.NE.OR P0, PT, R0, RZ, !P0 ;  /* 0x000000ff0000720c */ /* 0x004fe40004705670 */
[----:B------:R-:W-:-:S11]  /*00a0*/  SHF.R.S32.HI R3, RZ, 0x1f, R0 ;  /* 0x0000001fff037819 */ /* 0x000fd60000011400 */
[----:B-1-34-:R-:W-:Y:S05]  /*00b0*/  @P0 BRA `(.L_x_1) ;  /* 0x0000000000380947 */ /* 0x01afea0003800000 */
[----:B------:R-:W-:Y:S02]  /*00c0*/  ULDC.64 UR4, c[0x0][0x198] ;  /* 0x0000660000047ab9 */ /* 0x000fe40000000a00 */
[----:B------:R-:W-:Y:S02]  /*00d0*/  UIADD3 UR6, UP0, UR4, 0xf0, URZ ;  /* 0x000000f004067890 */ /* 0x000fe4000ff1e03f */
[----:B------:R-:W-:Y:S02]  /*00e0*/  UIADD3 UR8, UP1, UR4, 0x1f0, URZ ;  /* 0x000001f004087890 */ /* 0x000fe4000ff3e03f */
[----:B------:R-:W-:Y:S02]  /*00f0*/  UIADD3 UR10, UP2, UR4, 0x3f0, URZ ;  /* 0x000003f0040a7890 */ /* 0x000fe4000ff5e03f */
[----:B------:R-:W-:Y:S02]  /*0100*/  UIADD3 UR4, UP3, UR4, 0x4f0, URZ ;  /* 0x000004f004047890 */ /* 0x000fe4000ff7e03f */
[----:B------:R-:W-:-:S02]  /*0110*/  UIADD3.X UR7, URZ, UR5, URZ, UP0, !UPT ;  /* 0x000000053f077290 */ /* 0x000fc400087fe43f */
[----:B------:R-:W-:Y:S02]  /*0120*/  UIADD3.X UR9, URZ, UR5, URZ, UP1, !UPT ;  /* 0x000000053f097290 */ /* 0x000fe40008ffe43f */
[----:B------:R-:W-:Y:S02]  /*0130*/  UIADD3.X UR11, URZ, UR5, URZ, UP2, !UPT ;  /* 0x000000053f0b7290 */ /* 0x000fe400097fe43f */
[----:B------:R-:W-:-:S03]  /*0140*/  UIADD3.X UR5, URZ, UR5, URZ, UP3, !UPT ;  /* 0x000000053f057290 */ /* 0x000fc60009ffe43f */
[----:B------:R1:W-:Y:S02]  /*0150*/  UTMACCTL.PF [UR6] ;  /* 0x00000000060079b9 */ /* 0x0003e40008040000 */
[----:B------:R1:W-:Y:S02]  /*0160*/  UTMACCTL.PF [UR8] ;  /* 0x00000000080079b9 */ /* 0x0003e40008040000 */
[----:B------:R1:W-:Y:S02]  /*0170*/  UTMACCTL.PF [UR10] ;  /* 0x000000000a0079b9 */ /* 0x0003e40008040000 */
[----:B------:R1:W-:Y:S02]  /*0180*/  UTMACCTL.PF [UR4] ;  /* 0x00000000040079b9 */ /* 0x0003e40008040000 */
[----:B-1----:R-:W-:Y:S01]  /*0190*/  NOP ;  /* 0x0000000000007918 */ /* 0x002fe20000000000 */
.L_x_1:
[----:B------:R-:W-:Y:S05]  /*01a0*/  BSYNC B0 ;  /* 0x0000000000007941 */ /* 0x000fea0003800000 */
.L_x_0:
[----:B------:R-:W-:Y:S01]  /*01b0*/  ULDC.64 UR4, c[0x0][0x590] ;  /* 0x0001640000047ab9 */ /* 0x000fe20000000a00 */
[----:B------:R-:W-:Y:S01]  /*01c0*/  LEA.HI R3, R3, R0, RZ, 0x2 ;  /* 0x0000000003037211 */ /* 0x000fe200078f10ff */
[----:B------:R-:W-:Y:S01]  /*01d0*/  ULDC.64 UR42, c[0x0][0x208] ;  /* 0x00008200002a7ab9 */ /* 0x000fe20000000a00 */
[----:B------:R-:W-:Y:S01]  /*01e0*/  ISETP.NE.U32.AND P1, PT, RZ, UR4, PT ;  /* 0x00000004ff007c0c */ /* 0x000fe2000bf25070 */
[----:B------:R-:W-:Y:S01]  /*01f0*/  IMAD.MOV.U32 R6, RZ, RZ, R4 ;  /* 0x000000ffff067224 */ /* 0x000fe200078e0004 */
[----:B------:R-:W-:Y:S01]  /*0200*/  LOP3.LUT R3, R3, 0xfffffffc, RZ, 0xc0, !PT ;  /* 0xfffffffc03037812 */ /* 0x000fe200078ec0ff */
[----:B------:R-:W-:Y:S01]  /*0210*/  IMAD.MOV.U32 R7, RZ, RZ, R5 ;  /* 0x000000ffff077224 */ /* 0x000fe200078e0005 */
[----:B------:R-:W-:Y:S02]  /*0220*/  ISETP.NE.AND.EX P2, PT, RZ, UR5, PT, P1 ;  /* 0x00000005ff007c0c */ /* 0x000fe4000bf45310 */
[----:B------:R-:W-:Y:S01]  /*0230*/  PRMT R8, RZ, 0x7610, R8 ;  /* 0x00007610ff087816 */ /* 0x000fe20000000008 */
[----:B------:R-:W-:-:S10]  /*0240*/  IMAD.IADD R0, R0, 0x1, -R3 ;  /* 0x0000000100007824 */ /* 0x000fd400078e0a03 */
[----:B------:R-:W-:Y:S05]  /*0250*/  @P2 BRA `(.L_x_2) ;  /* 0x0000000000302947 */ /* 0x000fea0003800000 */
[----:B------:R-:W-:Y:S02]  /*0260*/  ULDC.64 UR6, c[0x0][0x588] ;  /* 0x0001620000067ab9 */ /* 0x000fe40000000a00 */
[----:B------:R-:W-:-:S04]  /*0270*/  ISETP.NE.U32.AND P0, PT, RZ, UR6, PT ;  /* 0x00000006ff007c0c */ /* 0x000fc8000bf05070 */
[----:B------:R-:W-:-:S13]  /*0280*/  ISETP.NE.AND.EX P0, PT, RZ, UR7, PT, P0 ;  /* 0x00000007ff007c0c */ /* 0x000fda000bf05300 */
[----:B------:R-:W-:Y:S05]  /*0290*/  @!P0 BRA `(.L_x_3) ;  /* 0x0000000000108947 */ /* 0x000fea0003800000 */
[----:B------:R-:W2:Y:S01]  /*02a0*/  LDG.E R3, desc[UR42][R6.64] ;  /* 0x0000002a06037981 */ /* 0x000ea2000c1e1900 */
[----:B------:R-:W-:Y:S01]  /*02b0*/  IMAD.MOV.U32 R8, RZ, RZ, 0x1 ;  /* 0x00000001ff087424 */ /* 0x000fe200078e00ff */
[----:B--2---:R-:W-:Y:S01]  /*02c0*/  FSETP.NEU.AND P3, PT, R3, RZ, PT ;  /* 0x000000ff0300720b */ /* 0x004fe20003f6d000 */
[----:B------:R-:W-:-:S12]  /*02d0*/  BRA `(.L_x_2) ;  /* 0x0000000000107947 */ /* 0x000fd80003800000 */
.L_x_3:
[----:B------:R-:W-:Y:S01]  /*02e0*/  ULDC UR6, c[0x0][0x580] ;  /* 0x0001600000067ab9 */ /* 0x000fe20000000800 */
[----:B------:R-:W-:Y:S01]  /*02f0*/  IMAD.MOV.U32 R8, RZ, RZ, 0x1 ;  /* 0x00000001ff087424 */ /* 0x000fe200078e00ff */
[----:B------:R-:W-:Y:S02]  /*0300*/  FSETP.NEU.AND P3, PT, RZ, UR6, PT ;  /* 0x00000006ff007c0b */ /* 0x000fe4000bf6d000 */
[----:B------:R-:W-:-:S11]  /*0310*/  CS2R R6, SRZ ;  /* 0x0000000000067805 */ /* 0x000fd6000001ff00 */
.L_x_2:
[----:B------:R-:W-:Y:S01]  /*0320*/  ISETP.NE.U32.AND P0, PT, R6, RZ, PT ;  /* 0x000000ff0600720c */ /* 0x000fe20003f05070 */
[----:B------:R-:W-:Y:S01]  /*0330*/  IMAD.MOV.U32 R3, RZ, RZ, 0x1 ;  /* 0x00000001ff037424 */ /* 0x000fe200078e00ff */
[----:B------:R-:W-:Y:S02]  /*0340*/  ISETP.NE.AND.EX P1, PT, RZ, UR5, PT, P1 ;  /* 0x00000005ff007c0c */ /* 0x000fe4000bf25310 */
[----:B------:R-:W-:-:S13]  /*0350*/  ISETP.NE.AND.EX P0, PT, R7, RZ, PT, P0 ;  /* 0x000000ff0700720c */ /* 0x000fda0003f05300 */
[----:B------:R-:W-:Y:S05]  /*0360*/  @P0 BRA P1, `(.L_x_4) ;  /* 0x0000000000300947 */ /* 0x000fea0000800000 */
[----:B------:R-:W-:Y:S02]  /*0370*/  ISETP.NE.U32.AND P1, PT, RZ, UR4, PT ;  /* 0x00000004ff007c0c */ /* 0x000fe4000bf25070 */
[----:B------:R-:W-:Y:S02]  /*0380*/  ISETP.NE.U32.AND P0, PT, R6, RZ, PT ;  /* 0x000000ff0600720c */ /* 0x000fe40003f05070 */
[----:B------:R-:W-:Y:S02]  /*0390*/  ISETP.NE.AND.EX P1, PT, RZ, UR5, PT, P1 ;  /* 0x00000005ff007c0c */ /* 0x000fe4000bf25310 */
[----:B------:R-:W-:Y:S02]  /*03a0*/  PRMT R3, R8, 0x9910, RZ ;  /* 0x0000991008037816 */ /* 0x000fe400000000ff */
[----:B------:R-:W-:Y:S02]  /*03b0*/  ISETP.NE.AND.EX P0, PT, R7, RZ, PT, P0 ;  /* 0x000000ff0700720c */ /* 0x000fe40003f05300 */
[----:B------:R-:W-:-:S02]  /*03c0*/  ISETP.NE.AND P4, PT, R3, RZ, PT ;  /* 0x000000ff0300720c */ /* 0x000fc40003f85270 */
[----:B------:R-:W-:Y:S02]  /*03d0*/  SEL R6, RZ, 0xffffffff, P3 ;  /* 0xffffffffff067807 */ /* 0x000fe40001800000 */
[----:B------:R-:W-:-:S04]  /*03e0*/  SEL R3, RZ, 0xffffffff, P0 ;  /* 0xffffffffff037807 */ /* 0x000fc80000000000 */
[----:B------:R-:W-:-:S04]  /*03f0*/  @P1 SEL R6, R3, R6, !P4 ;  /* 0x0000000603061207 */ /* 0x000fc80006000000 */
[----:B------:R-:W-:-:S04]  /*0400*/  LOP3.LUT R6, R6, 0x1, RZ, 0xc0, !PT ;  /* 0x0000000106067812 */ /* 0x000fc800078ec0ff */
[----:B------:R-:W-:-:S04]  /*0410*/  ISETP.NE.U32.AND P0, PT, R6, 0x1, PT ;  /* 0x000000010600780c */ /* 0x000fc80003f05070 */
[----:B------:R-:W-:-:S09]  /*0420*/  SEL R3, RZ, 0x1, !P0 ;  /* 0x00000001ff037807 */ /* 0x000fd20004000000 */
.L_x_4:
[----:B------:R-:W1:Y:S02]  /*0430*/  SHFL.IDX PT, R7, R2, RZ, 0x1f ;  /* 0x00001fff02077589 */ /* 0x000e6400000e0000 */
[----:B-1----:R-:W-:-:S13]  /*0440*/  ISETP.NE.AND P0, PT, R7, RZ, PT ;  /* 0x000000ff0700720c */ /* 0x002fda0003f05270 */
[----:B------:R-:W-:Y:S05]  /*0450*/  @P0 BRA `(.L_x_5) ;  /* 0x0000000000580947 */ /* 0x000fea0003800000 */
[----:B------:R-:W1:Y:S01]  /*0460*/  S2UR UR8, SR_CgaCtaId ;  /* 0x00000000000879c3 */ /* 0x000e620000008800 */
[----:B------:R-:W-:Y:S01]  /*0470*/  UMOV UR4, 0x400 ;  /* 0x0000040000047882 */ /* 0x000fe20000000000 */
[----:B------:R-:W-:Y:S01]  /*0480*/  UMOV UR5, 0x1 ;  /* 0x0000000100057882 */ /* 0x000fe20000000000 */
[----:B------:R-:W-:Y:S01]  /*0490*/  UMOV UR6, 0x4 ;  /* 0x0000000400067882 */ /* 0x000fe20000000000 */
[----:B------:R-:W-:Y:S01]  /*04a0*/  ELECT P0, URZ, PT ;  /* 0x00000000003f782f */ /* 0x000fe20003800000 */
[----:B------:R-:W-:-:S04]  /*04b0*/  UIADD3 UR6, -UR6, 0x100000, URZ ;  /* 0x0010000006067890 */ /* 0x000fc8000fffe13f */
[----:B------:R-:W-:Y:S02]  /*04c0*/  USHF.L.U32 UR7, UR6, 0xb, URZ ;  /* 0x0000000b06077899 */ /* 0x000fe4000800063f */
[----:B------:R-:W-:Y:S02]  /*04d0*/  USHF.L.U32 UR6, UR6, 0x1, URZ ;  /* 0x0000000106067899 */ /* 0x000fe4000800063f */
[----:B-1----:R-:W-:Y:S02]  /*04e0*/  ULEA UR8, UR8, UR4, 0x18 ;  /* 0x0000000408087291 */ /* 0x002fe4000f8ec03f */
[----:B------:R-:W-:-:S04]  /*04f0*/  UIADD3 UR4, -UR5, 0x100000, URZ ;  /* 0x0010000005047890 */ /* 0x000fc8000fffe13f */
[----:B------:R-:W-:Y:S02]  /*0500*/  USHF.L.U32 UR5, UR4, 0xb, URZ ;  /* 0x0000000b04057899 */ /* 0x000fe4000800063f */
[----:B------:R-:W-:Y:S01]  /*0510*/  USHF.L.U32 UR4, UR4, 0x1, URZ ;  /* 0x0000000104047899 */ /* 0x000fe2000800063f */
[----:B------:R-:W1:Y:S11]  /*0520*/  FENCE.VIEW.ASYNC.S ;  /* 0x00000000000073c6 */ /* 0x000e760000000000 */
[----:B-1----:R1:W2:Y:S01]  /*0530*/  SYNCS.EXCH.64 URZ, [UR8], UR4 ;  /* 0x00000004083f75b2 */ /* 0x0022a20008000100 */
[----:B------:R1:W3:Y:S01]  /*0540*/  SYNCS.EXCH.64 URZ, [UR8+0x20], UR6 ;  /* 0x00002006083f75b2 */ /* 0x0002e20008000100 */
[----:B------:R1:W4:Y:S01]  /*0550*/  SYNCS.EXCH.64 URZ, [UR8+0x8], UR4 ;  /* 0x00000804083f75b2 */ /* 0x0003220008000100 */
[----:B------:R1:W1:Y:S01]  /*0560*/  SYNCS.EXCH.64 URZ, [UR8+0x28], UR6 ;  /* 0x00002806083f75b2 */ /* 0x0002620008000100 */
[----:B------:R1:W1:Y:S01]  /*0570*/  SYNCS.EXCH.64 URZ, [UR8+0x10], UR4 ;  /* 0x00001004083f75b2 */ /* 0x0002620008000100 */
[----:B------:R1:W1:Y:S01]  /*0580*/  SYNCS.EXCH.64 URZ, [UR8+0x30], UR6 ;  /* 0x00003006083f75b2 */ /* 0x0002620008000100 */
[----:B------:R1:W1:Y:S01]  /*0590*/  SYNCS.EXCH.64 URZ, [UR8+0x18], UR4 ;  /* 0x00001804083f75b2 */ /* 0x0002620008000100 */
[----:B------:R1:W1:Y:S01]  /*05a0*/  SYNCS.EXCH.64 URZ, [UR8+0x38], UR6 ;  /* 0x00003806083f75b2 */ /* 0x0002620008000100 */
[----:B------:R-:W-:Y:S01]  /*05b0*/  NOP ;  /* 0x0000000000007918 */ /* 0x000fe20000000000 */
.L_x_5:
[----:B------:R-:W5:Y:S01]  /*05c0*/  SHFL.IDX PT, R6, R2, RZ, 0x1f ;  /* 0x00001fff02067589 */ /* 0x000f6200000e0000 */
[----:B------:R-:W-:Y:S01]  /*05d0*/  NOP ;  /* 0x0000000000007918 */ /* 0x000fe20000000000 */
[----:B-----5:R-:W-:-:S13]  /*05e0*/  ISETP.NE.AND P0, PT, R6, RZ, PT ;  /* 0x000000ff0600720c */ /* 0x020fda0003f05270 */
[----:B------:R-:W-:Y:S05]  /*05f0*/  @P0 BRA `(.L_x_6) ;  /* 0x0000000000580947 */ /* 0x000fea0003800000 */
[----:B-1----:R-:W1:Y:S01]  /*0600*/  S2UR UR5, SR_CgaCtaId ;  /* 0x00000000000579c3 */ /* 0x002e620000008800 */
[----:B------:R-:W-:Y:S01]  /*0610*/  UMOV UR4, 0x400 ;  /* 0x0000040000047882 */ /* 0x000fe20000000000 */
[----:B------:R-:W-:Y:S01]  /*0620*/  UMOV UR6, 0x20 ;  /* 0x0000002000067882 */ /* 0x000fe20000000000 */
[----:B------:R-:W-:Y:S01]  /*0630*/  UMOV UR7, 0x100 ;  /* 0x0000010000077882 */ /* 0x000fe20000000000 */
[----:B------:R-:W-:Y:S01]  /*0640*/  ELECT P0, URZ, PT ;  /* 0x00000000003f782f */ /* 0x000fe20003800000 */
[----:B-1----:R-:W-:Y:S02]  /*0650*/  ULEA UR8, UR5, UR4, 0x18 ;  /* 0x0000000405087291 */ /* 0x002fe4000f8ec03f */
[----:B------:R-:W-:-:S04]  /*0660*/  UIADD3 UR4, -UR6, 0x100000, URZ ;  /* 0x0010000006047890 */ /* 0x000fc8000fffe13f */
[----:B------:R-:W-:Y:S02]  /*0670*/  USHF.L.U32 UR5, UR4, 0xb, URZ ;  /* 0x0000000b04057899 */ /* 0x000fe4000800063f */
[----:B------:R-:W-:Y:S02]  /*0680*/  USHF.L.U32 UR4, UR4, 0x1, URZ ;  /* 0x0000000104047899 */ /* 0x000fe4000800063f */
[----:B------:R-:W-:-:S04]  /*0690*/  UIADD3 UR6, -UR7, 0x100000, URZ ;  /* 0x0010000007067890 */ /* 0x000fc8000fffe13f */
[----:B------:R-:W-:Y:S02]  /*06a0*/  USHF.L.U32 UR7, UR6, 0xb, URZ ;  /* 0x0000000b06077899 */ /* 0x000fe4000800063f */
[----:B------:R-:W-:Y:S01]  /*06b0*/  USHF.L.U32 UR6, UR6, 0x1, URZ ;  /* 0x0000000106067899 */ /* 0x000fe2000800063f */
[----:B------:R-:W1:Y:S03]  /*06c0*/  FENCE.VIEW.ASYNC.S ;  /* 0x00000000000073c6 */ /* 0x000e660000000000 */
[----:B-1----:R1:W1:Y:S08]  /*06d0*/  SYNCS.EXCH.64 URZ, [UR8+0x40], UR4 ;  /* 0x00004004083f75b2 */ /* 0x0022700008000100 */
[----:B------:R1:W1:Y:S01]  /*06e0*/  SYNCS.EXCH.64 URZ, [UR8+0x60], UR6 ;  /* 0x00006006083f75b2 */ /* 0x0002620008000100 */
[----:B------:R1:W1:Y:S01]  /*06f0*/  SYNCS.EXCH.64 URZ, [UR8+0x48], UR4 ;  /* 0x00004804083f75b2 */ /* 0x0002620008000100 */
[----:B------:R1:W1:Y:S01]  /*0700*/  SYNCS.EXCH.64 URZ, [UR8+0x68], UR6 ;  /* 0x00006806083f75b2 */ /* 0x0002620008000100 */
[----:B------:R1:W1:Y:S01]  /*0710*/  SYNCS.EXCH.64 URZ, [UR8+0x50], UR4 ;  /* 0x00005004083f75b2 */ /* 0x0002620008000100 */
[----:B------:R1:W1:Y:S01]  /*0720*/  SYNCS.EXCH.64 URZ, [UR8+0x70], UR6 ;  /* 0x00007006083f75b2 */ /* 0x0002620008000100 */
[----:B------:R1:W1:Y:S01]  /*0730*/  SYNCS.EXCH.64 URZ, [UR8+0x58], UR4 ;  /* 0x00005804083f75b2 */ /* 0x0002620008000100 */
[----:B------:R1:W1:Y:S01]  /*0740*/  SYNCS.EXCH.64 URZ, [UR8+0x78], UR6 ;  /* 0x00007806083f75b2 */ /* 0x0002620008000100 */
[----:B------:R-:W-:Y:S01]  /*0750*/  NOP ;  /* 0x0000000000007918 */ /* 0x000fe20000000000 */
.L_x_6:
[----:B------:R-:W-:Y:S01]  /*0760*/  SHF.R.S32.HI R9, RZ, 0x1f, R18 ;  /* 0x0000001fff097819 */ /* 0x000fe20000011412 */
[----:B------:R-:W5:Y:S01]  /*0770*/  SHFL.IDX PT, R2, R2, RZ, 0x1f ;  /* 0x00001fff02027589 */ /* 0x000f6200000e0000 */
[----:B-1----:R-:W1:Y:S01]  /*0780*/  S2UR UR8, SR_CTAID.X ;  /* 0x00000000000879c3 */ /* 0x002e620000002500 */
[----:B------:R-:W-:Y:S02]  /*0790*/  ELECT P0, URZ, PT ;  /* 0x00000000003f782f */ /* 0x000fe40003800000 */
[----:B------:R-:W-:Y:S01]  /*07a0*/  LEA.HI R9, R9, R18, RZ, 0x7 ;  /* 0x0000001209097211 */ /* 0x000fe200078f38ff */
[----:B------:R-:W2:Y:S01]  /*07b0*/  S2R R6, SR_CTAID.Y ;  /* 0x0000000000067919 */ /* 0x000ea20000002600 */
[----:B------:R-:W-:Y:S01]  /*07c0*/  SHF.R.S32.HI R12, RZ, 0x1f, R7 ;  /* 0x0000001fff0c7819 */ /* 0x000fe20000011407 */
[----:B------:R-:W-:Y:S01]  /*07d0*/  ULDC UR4, c[0x0][0x150] ;  /* 0x0000540000047ab9 */ /* 0x000fe20000000800 */
[----:B------:R-:W-:Y:S01]  /*07e0*/  LOP3.LUT R9, R9, 0xffffff80, RZ, 0xc0, !PT ;  /* 0xffffff8009097812 */ /* 0x000fe200078ec0ff */
[----:B------:R-:W-:Y:S01]  /*07f0*/  NOP ;  /* 0x0000000000007918 */ /* 0x000fe20000000000 */
[----:B------:R-:W-:Y:S01]  /*0800*/  LEA.HI R12, R12, R7, RZ, 0x2 ;  /* 0x000000070c0c7211 */ /* 0x000fe200078f10ff */
[----:B------:R-:W-:Y:S01]  /*0810*/  UMOV UR37, 0x1 ;  /* 0x0000000100257882 */ /* 0x000fe20000000000 */
[----:B------:R-:W-:Y:S01]  /*0820*/  ISETP.NE.AND P4, PT, R0, RZ, PT ;  /* 0x000000ff0000720c */ /* 0x000fe20003f85270 */
[----:B------:R-:W-:Y:S01]  /*0830*/  IMAD.IADD R11, R18, 0x1, -R9 ;  /* 0x00000001120b7824 */ /* 0x000fe200078e0a09 */
[----:B------:R-:W-:-:S02]  /*0840*/  LOP3.LUT R12, R12, 0x3ffffffc, RZ, 0xc0, !PT ;  /* 0x3ffffffc0c0c7812 */ /* 0x000fc400078ec0ff */
[----:B------:R-:W-:Y:S02]  /*0850*/  MOV R89, 0x1 ;  /* 0x0000000100597802 */ /* 0x000fe40000000f00 */
[----:B------:R-:W-:Y:S01]  /*0860*/  SHF.R.S32.HI R8, RZ, 0x1f, R11 ;  /* 0x0000001fff087819 */ /* 0x000fe2000001140b */
[----:B------:R-:W-:Y:S01]  /*0870*/  IMAD.IADD R12, R7, 0x1, -R12 ;  /* 0x00000001070c7824 */ /* 0x000fe200078e0a0c */
[----:B------:R-:W-:Y:S02]  /*0880*/  ISETP.NE.AND P5, PT, R10, RZ, PT ;  /* 0x000000ff0a00720c */ /* 0x000fe40003fa5270 */
[----:B------:R-:W-:Y:S02]  /*0890*/  LEA.HI R8, R8, R11, RZ, 0x3 ;  /* 0x0000000b08087211 */ /* 0x000fe400078f18ff */
[----:B-----5:R-:W-:Y:S02]  /*08a0*/  ISETP.NE.OR P0, PT, R2, RZ, !P0 ;  /* 0x000000ff0200720c */ /* 0x020fe40004705670 */
[----:B-1----:R-:W-:-:S02]  /*08b0*/  I2FP.F32.U32 R13, UR8 ;  /* 0x00000008000d7c45 */ /* 0x002fc40008201000 */
[--C-:B------:R-:W-:Y:S02]  /*08c0*/  SHF.R.S32.HI R2, RZ, 0x3, R8.reuse ;  /* 0x00000003ff027819 */ /* 0x100fe40000011408 */
[----:B------:R-:W-:Y:S01]  /*08d0*/  SHF.R.S32.HI R9, RZ, 0x1f, R8 ;  /* 0x0000001fff097819 */ /* 0x000fe20000011408 */
[----:B------:R-:W-:Y:S01]  /*08e0*/  FMUL R13, R13, UR4 ;  /* 0x000000040d0d7c20 */ /* 0x000fe20008400000 */
[----:B------:R-:W1:Y:S01]  /*08f0*/  LDC R8, c[0x0][0x144] ;  /* 0x00005100ff087b82 */ /* 0x000e620000000800 */
[----:B------:R-:W-:Y:S01]  /*0900*/  ULDC UR4, c[0x0][0x154] ;  /* 0x0000550000047ab9 */ /* 0x000fe20000000800 */
[----:B------:R-:W-:Y:S02]  /*0910*/  LEA.HI R9, R9, R2, RZ, 0x2 ;  /* 0x0000000209097211 */ /* 0x000fe400078f10ff */
[----:B--2---:R-:W-:Y:S01]  /*0920*/  I2FP.F32.U32 R14, R6 ;  /* 0x00000006000e7245 */ /* 0x004fe20000201000 */
[----:B------:R-:W2:Y:S01]  /*0930*/  F2I.U32.TRUNC.NTZ R13, R13 ;  /* 0x0000000d000d7305 */ /* 0x000ea2000020f000 */
[----:B------:R-:W-:Y:S01]  /*0940*/  LOP3.LUT R9, R9, 0xfffffffc, RZ, 0xc0, !PT ;  /* 0xfffffffc09097812 */ /* 0x000fe200078ec0ff */
[----:B------:R-:W-:Y:S01]  /*0950*/  VOTEU.ALL UP0, P0 ;  /* 0x00000000003f7886 */ /* 0x000fe20000000000 */
[----:B------:R-:W-:Y:S01]  /*0960*/  VOTEU.ALL UP1, P0 ;  /* 0x00000000003f7886 */ /* 0x000fe20000020000 */
[----:B------:R-:W-:Y:S01]  /*0970*/  FMUL R14, R14, UR4 ;  /* 0x000000040e0e7c20 */ /* 0x000fe20008400000 */
[----:B------:R-:W-:Y:S01]  /*0980*/  UMOV UR4, 0x20 ;  /* 0x0000002000047882 */ /* 0x000fe20000000000 */
[----:B------:R-:W-:Y:S01]  /*0990*/  IMAD.IADD R9, R2, 0x1, -R9 ;  /* 0x0000000102097824 */ /* 0x000fe200078e0a09 */
[----:B------:R-:W5:Y:S01]  /*09a0*/  @!UP0 S2UR UR7, SR_CgaCtaId ;  /* 0x00000000000789c3 */ /* 0x000f620000008800 */
[----:B------:R-:W-:Y:S01]  /*09b0*/  @!UP0 UMOV UR6, 0x400 ;  /* 0x0000040000068882 */ /* 0x000fe20000000000 */
[----:B------:R-:W-:-:S04]  /*09c0*/  @!UP0 UIADD3 UR4, -UR4, 0x100000, URZ ;  /* 0x0010000004048890 */ /* 0x000fc8000fffe13f */
[----:B------:R-:W-:Y:S02]  /*09d0*/  @!UP0 USHF.L.U32 UR5, UR4, 0xb, URZ ;  /* 0x0000000b04058899 */ /* 0x000fe4000800063f */
[----:B------:R-:W-:Y:S01]  /*09e0*/  @!UP0 USHF.L.U32 UR4, UR4, 0x1, URZ ;  /* 0x0000000104048899 */ /* 0x000fe2000800063f */
[----:B------:R-:W-:Y:S01]  /*09f0*/  IMAD R12, R12, 0x4, R9 ;  /* 0x000000040c0c7824 */ /* 0x000fe200078e0209 */
[----:B------:R-:W3:Y:S04]  /*0a00*/  F2I.U32.TRUNC.NTZ R14, R14 ;  /* 0x0000000e000e7305 */ /* 0x000ee8000020f000 */
[----:B------:R-:W-:Y:S01]  /*0a10*/  LEA.HI R2, R12, R12, RZ, 0x1 ;  /* 0x0000000c0c027211 */ /* 0x000fe200078f08ff */
[----:B--2---:R-:W-:Y:S01]  /*0a20*/  IMAD.MOV R15, RZ, RZ, -R13 ;  /* 0x000000ffff0f7224 */ /* 0x004fe200078e0a0d */
[----:B------:R-:W2:Y:S02]  /*0a30*/  LDC R9, c[0x0][0x148] ;  /* 0x00005200ff097b82 */ /* 0x000ea40000000800 */
[----:B------:R-:W-:Y:S01]  /*0a40*/  LOP3.LUT R13, R2, 0xfffffffe, RZ, 0xc0, !PT ;  /* 0xfffffffe020d7812 */ /* 0x000fe200078ec0ff */
[----:B-1----:R-:W-:-:S04]  /*0a50*/  IMAD R8, R8, R15, UR8 ;  /* 0x0000000808087e24 */ /* 0x002fc8000f8e020f */
[----:B------:R-:W-:Y:S01]  /*0a60*/  IMAD.IADD R13, R12, 0x1, -R13 ;  /* 0x000000010c0d7824 */ /* 0x000fe200078e0a0d */
[----:B------:R-:W1:Y:S01]  /*0a70*/  LDC R15, c[0x0][0x140] ;  /* 0x00005000ff0f7b82 */ /* 0x000e620000000800 */
[----:B---3--:R-:W-:-:S03]  /*0a80*/  IMAD.MOV R24, RZ, RZ, -R14 ;  /* 0x000000ffff187224 */ /* 0x008fc600078e0a0e */
[----:B------:R-:W-:Y:S01]  /*0a90*/  ISETP.NE.AND P1, PT, R13, R8, PT ;  /* 0x000000080d00720c */ /* 0x000fe20003f25270 */
[C---:B------:R-:W-:Y:S01]  /*0aa0*/  IMAD.SHL.U32 R13, R12.reuse, 0x4, RZ ;  /* 0x000000040c0d7824 */ /* 0x040fe200078e00ff */
[----:B-----5:R-:W-:Y:S01]  /*0ab0*/  @!UP0 ULEA UR6, UR7, UR6, 0x18 ;  /* 0x0000000607068291 */ /* 0x020fe2000f8ec03f */
[----:B------:R-:W-:Y:S01]  /*0ac0*/  VOTEU.ALL UP0, P0 ;  /* 0x00000000003f7886 */ /* 0x000fe20000000000 */
[----:B------:R-:W-:Y:S02]  /*0ad0*/  LOP3.LUT P0, RZ, R11, 0x7, RZ, 0xc0, !PT ;  /* 0x000000070bff7812 */ /* 0x000fe4000780c0ff */
[----:B------:R-:W-:Y:S01]  /*0ae0*/  LOP3.LUT R88, R12, 0xc, R13, 0x78, !PT ;  /* 0x0000000c0c587812 */ /* 0x000fe200078e780d */
[----:B------:R-:W-:-:S03]  /*0af0*/  VIADD R12, R10, 0xffffffff ;  /* 0xffffffff0a0c7836 */ /* 0x000fc60000000000 */
[C---:B------:R-:W-:Y:S01]  /*0b00*/  ISETP.LT.U32.AND P0, PT, R88.reuse, 0x2, !P0 ;  /* 0x000000025800780c */ /* 0x040fe20004701070 */
[----:B--2---:R-:W-:Y:S02]  /*0b10*/  IMAD R13, R9, R24, R6 ;  /* 0x00000018090d7224 */ /* 0x004fe400078e0206 */
[----:B------:R-:W-:Y:S01]  /*0b20*/  @P1 LEA.HI R2, R88, R88, RZ, 0x1 ;  /* 0x0000005858021211 */ /* 0x000fe200078f08ff */
[----:B------:R-:W2:Y:S02]  /*0b30*/  FENCE.VIEW.ASYNC.S ;  /* 0x00000000000073c6 */ /* 0x000ea40000000000 */
[----:B--2---:R2:W3:Y:S01]  /*0b40*/  @!UP0 SYNCS.EXCH.64 URZ, [UR6+0x80], UR4 ;  /* 0x00008004063f85b2 */ /* 0x0044e20008000100 */
[----:B------:R-:W-:Y:S02]  /*0b50*/  @P1 SHF.R.S32.HI R2, RZ, 0x1, R2 ;  /* 0x00000001ff021819 */ /* 0x000fe40000011402 */
[----:B-1----:R-:W-:Y:S02]  /*0b60*/  ISETP.EQ.U32.AND P3, PT, R15, 0x1, PT ;  /* 0x000000010f00780c */ /* 0x002fe40003f62070 */
[----:B------:R-:W-:-:S02]  /*0b70*/  @P1 ISETP.NE.AND P6, PT, R2, R13, PT ;  /* 0x0000000d0200120c */ /* 0x000fc40003fc5270 */
[----:B------:R-:W-:Y:S02]  /*0b80*/  SEL R2, RZ, 0x1, !P0 ;  /* 0x00000001ff027807 */ /* 0x000fe40004000000 */
[----:B------:R-:W-:Y:S02]  /*0b90*/  @P1 SEL R89, RZ, 0x1, P6 ;  /* 0x00000001ff591807 */ /* 0x000fe40003000000 */
[C---:B------:R-:W-:Y:S02]  /*0ba0*/  ISETP.EQ.OR P1, PT, R0.reuse, 0x3, !P4 ;  /* 0x000000030000780c */ /* 0x040fe40006722670 */
[----:B------:R-:W-:Y:S01]  /*0bb0*/  ISETP.EQ.AND P6, PT, R0, 0x2, !P5 ;  /* 0x000000020000780c */ /* 0x000fe20006fc2270 */
[----:B------:R2:W1:Y:S01]  /*0bc0*/  @!UP1 SYNCS.EXCH.64 URZ, [UR6+0x88], UR4 ;  /* 0x00008804063f95b2 */ /* 0x0004620008000100 */
[----:B------:R-:W-:Y:S01]  /*0bd0*/  ISETP.EQ.AND P1, PT, R10, RZ, P1 ;  /* 0x000000ff0a00720c */ /* 0x000fe20000f22270 */
[----:B------:R-:W-:Y:S01]  /*0be0*/  NOP ;  /* 0x0000000000007918 */ /* 0x000fe20000000000 */
[----:B------:R-:W-:-:S02]  /*0bf0*/  ISETP.GE.U32.AND P0, PT, R12, 0x2, PT ;  /* 0x000000020c00780c */ /* 0x000fc40003f06070 */
[----:B------:R-:W-:Y:S02]  /*0c00*/  SEL R19, RZ, 0x1, !P6 ;  /* 0x00000001ff137807 */ /* 0x000fe40007000000 */
[----:B------:R-:W-:Y:S02]  /*0c10*/  SEL R22, RZ, 0x1, !P1 ;  /* 0x00000001ff167807 */ /* 0x000fe40004800000 */
[----:B------:R-:W-:Y:S02]  /*0c20*/  LOP3.LUT R89, R89, R2, RZ, 0xc0, !PT ;  /* 0x0000000259597212 */ /* 0x000fe400078ec0ff */
[----:B------:R-:W-:Y:S02]  /*0c30*/  SEL R19, R19, 0x2, P0 ;  /* 0x0000000213137807 */ /* 0x000fe40000000000 */
[----:B------:R-:W-:Y:S01]  /*0c40*/  SEL R22, R22, 0x2, P0 ;  /* 0x0000000216167807 */ /* 0x000fe20000000000 */
[----:B--23--:R-:W-:Y:S06]  /*0c50*/  @!P3 BRA `(.L_x_7) ;  /* 0x000000000008b947 */ /* 0x00cfec0003800000 */
[----:B-1--4-:R-:W-:Y:S01]  /*0c60*/  UCGABAR_ARV ;  /* 0x00000000000079c7 */ /* 0x012fe20008000000 */
[----:B------:R-:W-:Y:S05]  /*0c70*/  BRA `(.L_x_8) ;  /* 0x0000000000047947 */ /* 0x000fea0003800000 */
.L_x_7:
[----:B-1--4-:R-:W-:Y:S01]  /*0c80*/  NOP ;  /* 0x0000000000007918 */ /* 0x012fe20000000000 */
.L_x_8:
[----:B------:R-:W1:Y:S01]  /*0c90*/  LDC R2, c[0x0][0x904] ;  /* 0x00024100ff027b82 */ /* 0x000e620000000800 */
[----:B------:R-:W-:Y:S02]  /*0ca0*/  IMAD.U32 R10, RZ, RZ, UR8 ;  /* 0x00000008ff0a7e24 */ /* 0x000fe4000f8e00ff */
[----:B------:R-:W-:Y:S01]  /*0cb0*/  IMAD.MOV.U32 R11, RZ, RZ, RZ ;  /* 0x000000ffff0b7224 */ /* 0x000fe200078e00ff */
[----:B-1----:R-:W-:-:S04]  /*0cc0*/  ISETP.NE.AND P1, PT, R2, 0x1, PT ;  /* 0x000000010200780c */ /* 0x002fc80003f25270 */
[----:B------:R-:W-:-:S09]  /*0cd0*/  P2R R7, PR, RZ, 0x2 ;  /* 0x00000002ff077803 */ /* 0x000fd20000000000 */
[----:B------:R-:W1:Y:S01]  /*0ce0*/  @P1 LDC R17, c[0x0][0x10] ;  /* 0x00000400ff111b82 */ /* 0x000e620000000800 */
[----:B------:R-:W-:Y:S02]  /*0cf0*/  @P1 IMAD.MOV.U32 R7, RZ, RZ, RZ ;  /* 0x000000ffff071224 */ /* 0x000fe400078e00ff */
[----:B------:R-:W-:-:S05]  /*0d00*/  @P1 IMAD.MOV.U32 R15, RZ, RZ, RZ ;  /* 0x000000ffff0f1224 */ /* 0x000fca00078e00ff */
[----:B------:R-:W2:Y:S01]  /*0d10*/  @!P1 LDC R13, c[0x0][0xc] ;  /* 0x00000300ff0d9b82 */ /* 0x000ea20000000800 */
[----:B------:R-:W-:Y:S01]  /*0d20*/  ULDC UR4, c[0x0][0xc] ;  /* 0x0000030000047ab9 */ /* 0x000fe20000000800 */
[----:B------:R-:W-:Y:S01]  /*0d30*/  ULDC UR5, c[0x0][0x10] ;  /* 0x0000040000057ab9 */ /* 0x000fe20000000800 */
[----:B------:R-:W-:Y:S01]  /*0d40*/  ULDC UR6, c[0x0][0x14] ;  /* 0x0000050000067ab9 */ /* 0x000fe20000000800 */
[----:B------:R-:W-:-:S04]  /*0d50*/  UIMAD.WIDE.U32 UR4, UR4, UR5, URZ ;  /* 0x00000005040472a5 */ /* 0x000fc8000f8e003f */
[----:B------:R-:W-:Y:S02]  /*0d60*/  UIMAD.WIDE.U32 UR40, UR4, UR6, URZ ;  /* 0x00000006042872a5 */ /* 0x000fe4000f8e003f */
[----:B------:R-:W-:-:S04]  /*0d70*/  UIMAD UR38, UR5, UR6, URZ ;  /* 0x00000006052672a4 */ /* 0x000fc8000f8e023f */
[----:B------:R-:W-:Y:S01]  /*0d80*/  UIADD3 UR38, UR41, UR38, URZ ;  /* 0x0000002629267290 */ /* 0x000fe2000fffe03f */
[----:B-1----:R-:W-:-:S04]  /*0d90*/  @P1 IMAD.WIDE.U32 R16, R17, UR8, R6 ;  /* 0x0000000811101c25 */ /* 0x002fc8000f8e0006 */
[----:B------:R-:W-:Y:S02]  /*0da0*/  @P1 IMAD.IADD R17, R17, 0x1, R15 ;  /* 0x0000000111111824 */ /* 0x000fe400078e020f */
[----:B--2---:R-:W-:-:S04]  /*0db0*/  @!P1 IMAD.WIDE.U32 R10, R6, R13, R10 ;  /* 0x0000000d060a9225 */ /* 0x004fc800078e000a */
[----:B------:R-:W-:Y:S02]  /*0dc0*/  @!P1 IMAD.MOV.U32 R16, RZ, RZ, R10 ;  /* 0x000000ffff109224 */ /* 0x000fe400078e000a */
[----:B------:R-:W-:Y:S01]  /*0dd0*/  @!P1 IMAD.MOV.U32 R17, RZ, RZ, R11 ;  /* 0x000000ffff119224 */ /* 0x000fe200078e000b */
[----:B------:R-:W-:Y:S06]  /*0de0*/  @!P3 BRA `(.L_x_9) ;  /* 0x00000000000cb947 */ /* 0x000fec0003800000 */
[----:B------:R-:W-:Y:S01]  /*0df0*/  UCGABAR_WAIT ;  /* 0x0000000000007dc7 */ /* 0x000fe20008000000 */
[----:B------:R-:W-:Y:S01]  /*0e00*/  CCTL.IVALL ;  /* 0x00000000ff00798f */ /* 0x000fe20002000000 */
[----:B------:R-:W-:Y:S05]  /*0e10*/  BRA `(.L_x_10) ;  /* 0x0000000000047947 */ /* 0x000fea0003800000 */
.L_x_9:
[----:B------:R-:W-:Y:S06]  /*0e20*/  BAR.SYNC.DEFER_BLOCKING 0x0 ;  /* 0x0000000000007b1d */ /* 0x000fec0000010000 */
.L_x_10:
[----:B------:R-:W1:Y:S01]  /*0e30*/  S2UR UR36, SR_CgaCtaId ;  /* 0x00000000002479c3 */ /* 0x000e620000008800 */
[----:B------:R-:W-:Y:S04]  /*0e40*/  BSSY B6, `(.L_x_11) ;  /* 0x00006d8000067945 */ /* 0x000fe80003800000 */
[----:B------:R-:W-:Y:S05]  /*0e50*/  @!P5 BRA `(.L_x_12) ;  /* 0x00000044006cd947 */ /* 0x000fea0003800000 */
[----:B------:R-:W-:-:S13]  /*0e60*/  ISETP.GT.U32.AND P0, PT, R12, 0x1, PT ;  /* 0x000000010c00780c */ /* 0x000fda0003f04070 */
[----:B------:R-:W-:Y:S05]  /*0e70*/  @P0 BRA `(.L_x_13) ;  /* 0x0000006c00500947 */ /* 0x000fea0003800000 */
[----:B------:R-:W-:Y:S01]  /*0e80*/  ULDC.64 UR4, c[0x0][0x8f8] ;  /* 0x00023e0000047ab9 */ /* 0x000fe20000000a00 */
[----:B------:R-:W-:Y:S01]  /*0e90*/  UMOV UR47, 0xffffffff ;  /* 0xffffffff002f7882 */ /* 0x000fe20000000000 */
[----:B------:R-:W-:Y:S01]  /*0ea0*/  ISETP.GE.U32.AND P0, PT, R16, UR4, PT ;  /* 0x0000000410007c0c */ /* 0x000fe2000bf06070 */
[----:B------:R-:W-:Y:S01]  /*0eb0*/  IMAD.MOV.U32 R23, RZ, RZ, -0x1 ;  /* 0xffffffffff177424 */ /* 0x000fe200078e00ff */
[----:B------:R-:W-:Y:S01]  /*0ec0*/  PRMT R90, RZ, 0x7610, R90 ;  /* 0x00007610ff5a7816 */ /* 0x000fe2000000005a */
[----:B------:R-:W-:Y:S01]  /*0ed0*/  IMAD.MOV.U32 R95, RZ, RZ, -0x1 ;  /* 0xffffffffff5f7424 */ /* 0x000fe200078e00ff */
[----:B------:R-:W-:Y:S02]  /*0ee0*/  ISETP.GE.U32.AND.EX P0, PT, R17, UR5, PT, P0 ;  /* 0x0000000511007c0c */ /* 0x000fe4000bf06100 */
[----:B------:R-:W-:-:S11]  /*0ef0*/  PRMT R0, RZ, 0x7610, R0 ;  /* 0x00007610ff007816 */ /* 0x000fd60000000000 */
[----:B------:R-:W-:Y:S05]  /*0f00*/  @P0 BRA `(.L_x_14) ;  /* 0x0000000400240947 */ /* 0x000fea0003800000 */
[----:B------:R-:W2:Y:S01]  /*0f10*/  LDC.64 R20, c[0x0][0x8d0] ;  /* 0x00023400ff147b82 */ /* 0x000ea20000000a00 */
[----:B------:R-:W-:Y:S02]  /*0f20*/  IMAD.MOV.U32 R4, RZ, RZ, R16 ;  /* 0x000000ffff047224 */ /* 0x000fe400078e0010 */
[----:B------:R-:W-:-:S05]  /*0f30*/  IMAD.MOV.U32 R5, RZ, RZ, R17 ;  /* 0x000000ffff057224 */ /* 0x000fca00078e0011 */
[----:B------:R-:W3:Y:S08]  /*0f40*/  LDC R0, c[0x0][0x8d8] ;  /* 0x00023600ff007b82 */ /* 0x000ef00000000800 */
[----:B------:R-:W4:Y:S01]  /*0f50*/  LDC.64 R26, c[0x0][0x8c8] ;  /* 0x00023200ff1a7b82 */ /* 0x000f220000000a00 */
[----:B--2---:R-:W-:-:S04]  /*0f60*/  ISETP.NE.U32.AND P0, PT, R20, RZ, PT ;  /* 0x000000ff1400720c */ /* 0x004fc80003f05070 */
[----:B------:R-:W-:-:S13]  /*0f70*/  ISETP.NE.AND.EX P0, PT, R21, RZ, PT, P0 ;  /* 0x000000ff1500720c */ /* 0x000fda0003f05300 */
[----:B---34-:R-:W-:Y:S05]  /*0f80*/  @!P0 BRA `(.L_x_15) ;  /* 0x0000000000288947 */ /* 0x018fea0003800000 */
[----:B------:R-:W2:Y:S02]  /*0f90*/  LDC R3, c[0x0][0x8dc] ;  /* 0x00023700ff037b82 */ /* 0x000ea40000000800 */
[----:B--2---:R-:W-:-:S05]  /*0fa0*/  IADD3 R3, P0, R16, R3, RZ ;  /* 0x0000000310037210 */ /* 0x004fca0007f1e0ff */
[----:B------:R-:W-:-:S04]  /*0fb0*/  IMAD.X R15, RZ, RZ, R17, P0 ;  /* 0x000000ffff0f7224 */ /* 0x000fc800000e0611 */
[----:B------:R-:W-:-:S04]  /*0fc0*/  IMAD.WIDE.U32 R4, R15, R20, RZ ;  /* 0x000000140f047225 */ /* 0x000fc800078e00ff */
[----:B------:R-:W-:-:S04]  /*0fd0*/  IMAD.WIDE.U32 R10, P0, R3, R21, R4 ;  /* 0x00000015030a7225 */ /* 0x000fc80007800004 */
[----:B------:R-:W-:Y:S01]  /*0fe0*/  IMAD.WIDE.U32 R4, R3, R20, RZ ;  /* 0x0000001403047225 */ /* 0x000fe200078e00ff */
[----:B------:R-:W-:-:S03]  /*0ff0*/  IADD3.X R13, RZ, RZ, RZ, P0, !PT ;  /* 0x000000ffff0d7210 */ /* 0x000fc600007fe4ff */
[----:B------:R-:W-:Y:S01]  /*1000*/  IMAD.MOV.U32 R12, RZ, RZ, R11 ;  /* 0x000000ffff0c7224 */ /* 0x000fe200078e000b */
[----:B------:R-:W-:-:S05]  /*1010*/  IADD3 RZ, P0, R5, R10, RZ ;  /* 0x0000000a05ff7210 */ /* 0x000fca0007f1e0ff */
[----:B------:R-:W-:-:S08]  /*1020*/  IMAD.WIDE.U32.X R4, R15, R21, R12, P0 ;  /* 0x000000150f047225 */ /* 0x000fd000000e040c */
.L_x_15:
[----:B------:R-:W2:Y:S01]  /*1030*/  LDC.64 R14, c[0x0][0x8e8] ;  /* 0x00023a00ff0e7b82 */ /* 0x000ea20000000a00 */
[-CC-:B------:R-:W-:Y:S01]  /*1040*/  SHF.R.U64 R28, R4, R0.reuse, R5.reuse ;  /* 0x00000000041c7219 */ /* 0x180fe20000001205 */
[----:B------:R-:W-:Y:S01]  /*1050*/  ULDC UR4, c[0x0][0x900] ;  /* 0x0002400000047ab9 */ /* 0x000fe20000000800 */
[----:B------:R-:W-:Y:S02]  /*1060*/  SHF.R.U32.HI R0, RZ, R0, R5 ;  /* 0x00000000ff007219 */ /* 0x000fe40000011605 */
[----:B------:R-:W-:-:S03]  /*1070*/  IADD3 R3, P0, RZ, -R28, RZ ;  /* 0x8000001cff037210 */ /* 0x000fc60007f1e0ff */
[----:B------:R-:W3:Y:S02]  /*1080*/  LDC R10, c[0x0][0x8c0] ;  /* 0x00023000ff0a7b82 */ /* 0x000ee40000000800 */
[----:B------:R-:W-:-:S04]  /*1090*/  IMAD.X R5, RZ, RZ, ~R0, P0 ;  /* 0x000000ffff057224 */ /* 0x000fc800000e0e00 */
[-C--:B------:R-:W-:Y:S02]  /*10a0*/  IMAD R0, R5, R26.reuse, RZ ;  /* 0x0000001a05007224 */ /* 0x080fe400078e02ff */
[----:B------:R-:W4:Y:S01]  /*10b0*/  LDC R7, c[0x0][0x8b0] ;  /* 0x00022c00ff077b82 */ /* 0x000f220000000800 */
[----:B------:R-:W-:-:S04]  /*10c0*/  IMAD.WIDE.U32 R4, R3, R26, R16 ;  /* 0x0000001a03047225 */ /* 0x000fc800078e0010 */
[----:B------:R-:W-:Y:S02]  /*10d0*/  IMAD R3, R3, R27, R0 ;  /* 0x0000001b03037224 */ /* 0x000fe400078e0200 */
[----:B------:R-:W-:Y:S01]  /*10e0*/  IMAD R27, R9, R24, R6 ;  /* 0x00000018091b7224 */ /* 0x000fe200078e0206 */
[----:B------:R-:W1:Y:S01]  /*10f0*/  LDC R23, c[0x0][0x8a8] ;  /* 0x00022a00ff177b82 */ /* 0x000e620000000800 */
[----:B------:R-:W-:Y:S01]  /*1100*/  IMAD.IADD R3, R5, 0x1, R3 ;  /* 0x0000000105037824 */ /* 0x000fe200078e0203 */
[----:B--2---:R-:W-:-:S04]  /*1110*/  ISETP.NE.U32.AND P0, PT, R14, RZ, PT ;  /* 0x000000ff0e00720c */ /* 0x004fc80003f05070 */
[----:B------:R-:W-:Y:S02]  /*1120*/  ISETP.NE.AND.EX P0, PT, R15, RZ, PT, P0 ;  /* 0x000000ff0f00720c */ /* 0x000fe40003f05300 */
[----:B------:R-:W2:Y:S01]  /*1130*/  LDC R12, c[0x0][0x8f0] ;  /* 0x00023c00ff0c7b82 */ /* 0x000ea20000000800 */
[-CC-:B---3--:R-:W-:Y:S02]  /*1140*/  SHF.R.U64 R13, R4, R10.reuse, R3.reuse ;  /* 0x0000000a040d7219 */ /* 0x188fe40000001203 */
[----:B------:R-:W-:-:S05]  /*1150*/  SHF.R.U32.HI R0, RZ, R10, R3 ;  /* 0x0000000aff007219 */ /* 0x000fca0000011603 */
[----:B------:R-:W3:Y:S01]  /*1160*/  LDC R20, c[0x0][0x8e0] ;  /* 0x00023800ff147b82 */ /* 0x000ee20000000800 */
[-CC-:B----4-:R-:W-:Y:S02]  /*1170*/  SHF.R.U64 R25, R13, R7.reuse, R0.reuse ;  /* 0x000000070d197219 */ /* 0x190fe40000001200 */
[----:B------:R-:W-:Y:S01]  /*1180*/  SHF.R.U32.HI R3, RZ, R7, R0 ;  /* 0x00000007ff037219 */ /* 0x000fe20000011600 */
[----:B------:R-:W-:-:S03]  /*1190*/  IMAD.MOV.U32 R0, RZ, RZ, -0x1 ;  /* 0xffffffffff007424 */ /* 0x000fc600078e00ff */
[--C-:B------:R-:W-:Y:S01]  /*11a0*/  SHF.R.U64 R26, R25, UR4, R3.reuse ;  /* 0x00000004191a7c19 */ /* 0x100fe20008001203 */
[----:B------:R-:W4:Y:S01]  /*11b0*/  LDC R21, c[0x0][0x8b8] ;  /* 0x00022e00ff157b82 */ /* 0x000f220000000800 */
[----:B------:R-:W-:Y:S02]  /*11c0*/  SHF.L.U32 R0, R0, UR4, RZ ;  /* 0x0000000400007c19 */ /* 0x000fe400080006ff */
[----:B------:R-:W-:Y:S01]  /*11d0*/  SHF.R.U32.HI R5, RZ, UR4, R3 ;  /* 0x00000004ff057c19 */ /* 0x000fe20008011603 */
[----:B------:R-:W-:Y:S01]  /*11e0*/  IMAD.MOV.U32 R4, RZ, RZ, R26 ;  /* 0x000000ffff047224 */ /* 0x000fe200078e001a */
[----:B------:R-:W-:Y:S01]  /*11f0*/  LOP3.LUT R0, RZ, R0, RZ, 0x33, !PT ;  /* 0x00000000ff007212 */ /* 0x000fe200078e33ff */
[----:B-1----:R-:W-:Y:S06]  /*1200*/  @!P0 BRA `(.L_x_16) ;  /* 0x0000000000288947 */ /* 0x002fec0003800000 */
[----:B------:R-:W1:Y:S02]  /*1210*/  LDC R3, c[0x0][0x8f4] ;  /* 0x00023d00ff037b82 */ /* 0x000e640000000800 */
[----:B-1----:R-:W-:-:S05]  /*1220*/  IADD3 R3, P0, R26, R3, RZ ;  /* 0x000000031a037210 */ /* 0x002fca0007f1e0ff */
[----:B------:R-:W-:-:S04]  /*1230*/  IMAD.X R9, RZ, RZ, R5, P0 ;  /* 0x000000ffff097224 */ /* 0x000fc800000e0605 */
[----:B------:R-:W-:-:S04]  /*1240*/  IMAD.WIDE.U32 R4, R9, R14, RZ ;  /* 0x0000000e09047225 */ /* 0x000fc800078e00ff */
[----:B------:R-:W-:-:S04]  /*1250*/  IMAD.WIDE.U32 R6, P0, R3, R15, R4 ;  /* 0x0000000f03067225 */ /* 0x000fc80007800004 */
[----:B------:R-:W-:-:S04]  /*1260*/  IMAD.WIDE.U32 R4, R3, R14, RZ ;  /* 0x0000000e03047225 */ /* 0x000fc800078e00ff */
[----:B------:R-:W-:Y:S01]  /*1270*/  IMAD.X R11, RZ, RZ, RZ, P0 ;  /* 0x000000ffff0b7224 */ /* 0x000fe200000e06ff */
[----:B------:R-:W-:Y:S01]  /*1280*/  IADD3 RZ, P0, R5, R6, RZ ;  /* 0x0000000605ff7210 */ /* 0x000fe20007f1e0ff */
[----:B------:R-:W-:-:S04]  /*1290*/  IMAD.MOV.U32 R10, RZ, RZ, R7 ;  /* 0x000000ffff0a7224 */ /* 0x000fc800078e0007 */
[----:B------:R-:W-:-:S08]  /*12a0*/  IMAD.WIDE.U32.X R4, R9, R15, R10, P0 ;  /* 0x0000000f09047225 */ /* 0x000fd000000e040a */
.L_x_16:
[----:B--2---:R-:W-:Y:S01]  /*12b0*/  SHF.R.U64 R3, R4, R12, R5 ;  /* 0x0000000c04037219 */ /* 0x004fe20000001205 */
[----:B------:R-:W-:Y:S01]  /*12c0*/  USHF.L.U32 UR4, UR37, UR4, URZ ;  /* 0x0000000425047299 */ /* 0x000fe2000800063f */
[----:B------:R-:W-:Y:S01]  /*12d0*/  LOP3.LUT R0, R25, R0, RZ, 0xc0, !PT ;  /* 0x0000000019007212 */ /* 0x000fe200078ec0ff */
[----:B------:R-:W-:Y:S01]  /*12e0*/  VIADD R4, R23, 0xffffffff ;  /* 0xffffffff17047836 */ /* 0x000fe20000000000 */
[----:B------:R-:W-:Y:S01]  /*12f0*/  SEL R8, R8, R27, !P1 ;  /* 0x0000001b08087207 */ /* 0x000fe20004800000 */
[----:B------:R-:W-:Y:S01]  /*1300*/  IMAD.MOV R5, RZ, RZ, -R3 ;  /* 0x000000ffff057224 */ /* 0x000fe200078e0a03 */
[----:B------:R-:W-:Y:S01]  /*1310*/  R2UR UR47, R28 ;  /* 0x000000001c2f72ca */ /* 0x000fe200000e0000 */
[----:B------:R-:W-:Y:S01]  /*1320*/  IMAD R3, R3, UR4, R0 ;  /* 0x0000000403037c24 */ /* 0x000fe2000f8e0200 */
[----:B------:R-:W-:Y:S01]  /*1330*/  LOP3.LUT R4, R13, R4, RZ, 0xc0, !PT ;  /* 0x000000040d047212 */ /* 0x000fe200078ec0ff */
[----:B---3--:R-:W-:Y:S02]  /*1340*/  IMAD R0, R5, R20, R26 ;  /* 0x0000001405007224 */ /* 0x008fe400078e021a */
[----:B----4-:R-:W-:-:S02]  /*1350*/  IMAD R8, R3, R21, R8 ;  /* 0x0000001503087224 */ /* 0x010fc400078e0208 */
[----:B------:R-:W-:Y:S02]  /*1360*/  IMAD R23, R0, R23, R4 ;  /* 0x0000001700177224 */ /* 0x000fe400078e0204 */
[----:B------:R-:W-:-:S03]  /*1370*/  IMAD.MOV.U32 R0, RZ, RZ, 0x1 ;  /* 0x00000001ff007424 */ /* 0x000fc600078e00ff */
[----:B------:R-:W-:Y:S02]  /*1380*/  SEL R95, R23, R8, !P1 ;  /* 0x00000008175f7207 */ /* 0x000fe40004800000 */
[----:B------:R-:W-:-:S07]  /*1390*/  SEL R23, R8, R23, !P1 ;  /* 0x0000001708177207 */ /* 0x000fce0004800000 */
.L_x_14:
[----:B------:R-:W-:-:S08]  /*13a0*/  NOP ;  /* 0x0000000000007918 */ /* 0x000fd00000000000 */
[----:B------:R-:W2:Y:S02]  /*13b0*/  USETMAXREG.TRY_ALLOC.CTAPOOL UP0, 0xe8 ;  /* 0x000000e8000079c8 */ /* 0x000ea40008000600 */
[----:B--2---:R-:W-:-:S13]  /*13c0*/  PLOP3.LUT P0, PT, PT, PT, UP0, 0x80, 0x0 ;  /* 0x000000000000781c */ /* 0x004fda0003f0f008 */
[----:B------:R-:W-:Y:S05]  /*13d0*/  @!P0 BRA `(.L_x_14) ;  /* 0xfffffffc00f08947 */ /* 0x000fea000383ffff */
[----:B------:R-:W-:Y:S02]  /*13e0*/  ULDC.64 UR4, c[0x0][0x590] ;  /* 0x0001640000047ab9 */ /* 0x000fe40000000a00 */
[----:B------:R-:W-:Y:S02]  /*13f0*/  IMAD.U32 R97, RZ, RZ, UR4 ;  /* 0x00000004ff617e24 */ /* 0x000fe4000f8e00ff */
[----:B------:R-:W-:-:S03]  /*1400*/  IMAD.U32 R98, RZ, RZ, UR5 ;  /* 0x00000005ff627e24 */ /* 0x000fc6000f8e00ff */
[----:B------:R-:W-:-:S04]  /*1410*/  ISETP.NE.U32.AND P1, PT, R97, RZ, PT ;  /* 0x000000ff6100720c */ /* 0x000fc80003f25070 */
[----:B------:R-:W-:-:S13]  /*1420*/  ISETP.NE.AND.EX P0, PT, R98, RZ, PT, P1 ;  /* 0x000000ff6200720c */ /* 0x000fda0003f05310 */
[----:B------:R-:W-:Y:S05]  /*1430*/  @P0 BRA `(.L_x_17) ;  /* 0x00000000002c0947 */ /* 0x000fea0003800000 */
[----:B------:R-:W-:Y:S02]  /*1440*/  ULDC.64 UR4, c[0x0][0x588] ;  /* 0x0001620000047ab9 */ /* 0x000fe40000000a00 */
[----:B------:R-:W-:-:S04]  /*1450*/  ISETP.NE.U32.AND P0, PT, RZ, UR4, PT ;  /* 0x00000004ff007c0c */ /* 0x000fc8000bf05070 */
[----:B------:R-:W-:-:S13]  /*1460*/  ISETP.NE.AND.EX P0, PT, RZ, UR5, PT, P0 ;  /* 0x00000005ff007c0c */ /* 0x000fda000bf05300 */
[----:B------:R-:W-:Y:S05]  /*1470*/  @!P0 BRA `(.L_x_18) ;  /* 0x0000000000108947 */ /* 0x000fea0003800000 */
[----:B------:R-:W2:Y:S02]  /*1480*/  LDC.64 R92, c[0x0][0x588] ;  /* 0x00016200ff5c7b82 */ /* 0x000ea40000000a00 */
[----:B--2---:R2:W5:Y:S01]  /*1490*/  LDG.E R92, desc[UR42][R92.64] ;  /* 0x0000002a5c5c7981 */ /* 0x004562000c1e1900 */
[----:B------:R-:W-:Y:S01]  /*14a0*/  MOV R90, 0x1 ;  /* 0x00000001005a7802 */ /* 0x000fe20000000f00 */
[----:B------:R-:W-:Y:S06]  /*14b0*/  BRA `(.L_x_17) ;  /* 0x00000000000c7947 */ /* 0x000fec0003800000 */
.L_x_18:
[----:B------:R-:W-:Y:S01]  /*14c0*/  ULDC UR4, c[0x0][0x580] ;  /* 0x0001600000047ab9 */ /* 0x000fe20000000800 */
[----:B------:R-:W-:Y:S02]  /*14d0*/  IMAD.MOV.U32 R90, RZ, RZ, 0x1 ;  /* 0x00000001ff5a7424 */ /* 0x000fe400078e00ff */
[----:B------:R-:W-:-:S07]  /*14e0*/  IMAD.U32 R92, RZ, RZ, UR4 ;  /* 0x00000004ff5c7e24 */ /* 0x000fce000f8e00ff */
.L_x_17:
[----:B------:R-:W-:Y:S02]  /*14f0*/  ULDC.64 UR4, c[0x0][0x5b0] ;  /* 0x00016c0000047ab9 */ /* 0x000fe40000000a00 */
[----:B------:R-:W-:-:S04]  /*1500*/  ISETP.NE.U32.AND P0, PT, RZ, UR4, PT ;  /* 0x00000004ff007c0c */ /* 0x000fc8000bf05070 */
[----:B------:R-:W-:-:S13]  /*1510*/  ISETP.NE.AND.EX P0, PT, RZ, UR5, PT, P0 ;  /* 0x00000005ff007c0c */ /* 0x000fda000bf05300 */
[----:B------:R-:W-:Y:S05]  /*1520*/  @P0 BRA `(.L_x_19) ;  /* 0x0000000000240947 */ /* 0x000fea0003800000 */
[----:B------:R-:W-:Y:S02]  /*1530*/  ULDC.64 UR4, c[0x0][0x5a8] ;  /* 0x00016a0000047ab9 */ /* 0x000fe40000000a00 */
[----:B------:R-:W-:-:S04]  /*1540*/  ISETP.NE.U32.AND P0, PT, RZ, UR4, PT ;  /* 0x00000004ff007c0c */ /* 0x000fc8000bf05070 */
[----:B------:R-:W-:-:S13]  /*1550*/  ISETP.NE.AND.EX P0, PT, RZ, UR5, PT, P0 ;  /* 0x00000005ff007c0c */ /* 0x000fda000bf05300 */
[----:B------:R-:W-:Y:S05]  /*1560*/  @!P0 BRA `(.L_x_20) ;  /* 0x00000000000c8947 */ /* 0x000fea0003800000 */
[----:B------:R-:W2:Y:S02]  /*1570*/  LDC.64 R4, c[0x0][0x5a8] ;  /* 0x00016a00ff047b82 */ /* 0x000ea40000000a00 */
[----:B--2---:R3:W5:Y:S01]  /*1580*/  LDG.E R93, desc[UR42][R4.64] ;  /* 0x0000002a045d7981 */ /* 0x004762000c1e1900 */
[----:B------:R-:W-:Y:S05]  /*1590*/  BRA `(.L_x_19) ;  /* 0x0000000000087947 */ /* 0x000fea0003800000 */
.L_x_20:
[----:B------:R-:W-:Y:S02]  /*15a0*/  ULDC UR4, c[0x0][0x5a0] ;  /* 0x0001680000047ab9 */ /* 0x000fe40000000800 */
[----:B--2---:R-:W-:-:S07]  /*15b0*/  IMAD.U32 R93, RZ, RZ, UR4 ;  /* 0x00000004ff5d7e24 */ /* 0x004fce000f8e00ff */
.L_x_19:
[----:B------:R-:W-:Y:S01]  /*15c0*/  LOP3.LUT P2, RZ, R0, 0xff, RZ, 0xc0, !PT ;  /* 0x000000ff00ff7812 */ /* 0x000fe2000784c0ff */
[----:B------:R-:W-:Y:S01]  /*15d0*/  UMOV UR39, URZ ;  /* 0x0000003f00277c82 */ /* 0x000fe20008000000 */
[----:B------:R-:W-:-:S11]  /*15e0*/  PLOP3.LUT P0, PT, PT, PT, PT, 0x80, 0x0 ;  /* 0x000000000000781c */ /* 0x000fd60003f0f070 */
[----:B------:R-:W-:Y:S05]  /*15f0*/  @!P2 BRA `(.L_x_21) ;  /* 0x0000003800eca947 */ /* 0x000fea0003800000 */
[----:B------:R-:W-:Y:S01]  /*1600*/  ULDC UR4, c[0x0][0x28c] ;  /* 0x0000a30000047ab9 */ /* 0x000fe20000000800 */
[----:B------:R-:W-:Y:S01]  /*1610*/  LOP3.LUT R94, R22, 0x1, RZ, 0xfc, !PT ;  /* 0x00000001165e7812 */ /* 0x000fe200078efcff */
[----:B------:R-:W-:Y:S01]  /*1620*/  UIADD3 UR4, UR4, 0x3f, URZ ;  /* 0x0000003f04047890 */ /* 0x000fe2000fffe03f */
[----:B------:R-:W-:Y:S01]  /*1630*/  LOP3.LUT R96, R19, 0x1, RZ, 0xfc, !PT ;  /* 0x0000000113607812 */ /* 0x000fe200078efcff */
[----:B------:R-:W-:Y:S01]  /*1640*/  IMAD.MOV.U32 R91, RZ, RZ, 0x1 ;  /* 0x00000001ff5b7424 */ /* 0x000fe200078e00ff */
[----:B------:R-:W-:Y:S01]  /*1650*/  ULDC.64 UR54, c[0x0][0x198] ;  /* 0x0000660000367ab9 */ /* 0x000fe20000000a00 */
[----:B------:R-:W-:Y:S01]  /*1660*/  USHF.R.S32.HI UR5, URZ, 0x1f, UR4 ;  /* 0x0000001f3f057899 */ /* 0x000fe20008011404 */
[----:B------:R-:W-:Y:S01]  /*1670*/  UMOV UR48, URZ ;  /* 0x0000003f00307c82 */ /* 0x000fe20008000000 */
[----:B------:R-:W-:Y:S02]  /*1680*/  UMOV UR49, URZ ;  /* 0x0000003f00317c82 */ /* 0x000fe40008000000 */
[----:B------:R-:W-:Y:S01]  /*1690*/  ULEA.HI UR5, UR5, UR4, URZ, 0x6 ;  /* 0x0000000405057291 */ /* 0x000fe2000f8f303f */
[----:B------:R-:W-:Y:S01]  /*16a0*/  UMOV UR50, URZ ;  /* 0x0000003f00327c82 */ /* 0x000fe20008000000 */
[----:B------:R-:W-:-:S02]  /*16b0*/  UMOV UR39, URZ ;  /* 0x0000003f00277c82 */ /* 0x000fc40008000000 */
[----:B------:R-:W-:-:S12]  /*16c0*/  USHF.R.S32.HI UR51, URZ, 0x6, UR5 ;  /* 0x000000063f337899 */ /* 0x000fd80008011405 */
.L_x_94:
[----:B------:R-:W-:Y:S01]  /*16d0*/  LOP3.LUT R0, R18, 0x80, RZ, 0xc0, !PT ;  /* 0x0000008012007812 */ /* 0x000fe200078ec0ff */
[----:B------:R-:W4:Y:S01]  /*16e0*/  S2UR UR52, SR_CgaCtaId ;  /* 0x00000000003479c3 */ /* 0x000f220000008800 */
[----:B------:R-:W-:Y:S02]  /*16f0*/  UMOV UR53, 0x400 ;  /* 0x0000040000357882 */ /* 0x000fe40000000000 */
[----:B------:R-:W-:-:S06]  /*1700*/  SHF.R.U32.HI R0, RZ, 0x7, R0 ;  /* 0x00000007ff007819 */ /* 0x000fcc0000011600 */
[----:B-1----:R-:W1:Y:S01]  /*1710*/  SHFL.IDX PT, R0, R0, RZ, 0x1f ;  /* 0x00001fff00007589 */ /* 0x002e6200000e0000 */
[----:B----4-:R-:W-:Y:S01]  /*1720*/  ULEA UR53, UR52, UR53, 0x18 ;  /* 0x0000003534357291 */ /* 0x010fe2000f8ec03f */
[----:B-1----:R-:W-:-:S13]  /*1730*/  R2UR UR4, R0 ;  /* 0x00000000000472ca */ /* 0x002fda00000e0000 */
[----:B------:R-:W-:-:S04]  /*1740*/  ULEA.HI UR5, UR4, UR4, URZ, 0x1 ;  /* 0x0000000404057291 */ /* 0x000fc8000f8f083f */
[----:B------:R-:W-:-:S04]  /*1750*/  ULOP3.LUT UR5, UR5, 0x7fffe, URZ, 0xc0, !UPT ;  /* 0x0007fffe05057892 */ /* 0x000fc8000f8ec03f */
[----:B------:R-:W-:-:S03]  /*1760*/  UIADD3 UR5, UR4, -UR5, URZ ;  /* 0x8000000504057290 */ /* 0x000fc6000fffe03f */
[----:B------:R-:W-:Y:S01]  /*1770*/  ULDC UR4, c[0x0][0x28c] ;  /* 0x0000a30000047ab9 */ /* 0x000fe20000000800 */
[----:B------:R-:W-:Y:S01]  /*1780*/  ULEA UR5, UR5, UR53, 0xd ;  /* 0x0000003505057291 */ /* 0x000fe2000f8e683f */
[----:B------:R-:W-:-:S03]  /*1790*/  ISETP.LT.AND P0, PT, RZ, UR4, PT ;  /* 0x00000004ff007c0c */ /* 0x000fc6000bf01270 */
[----:B------:R-:W-:-:S04]  /*17a0*/  UIADD3 UR5, UR5, 0x8400, URZ ;  /* 0x0000840005057890 */ /* 0x000fc8000fffe03f */
[----:B------:R-:W-:-:S04]  /*17b0*/  USHF.R.U32.HI UR5, URZ, 0x4, UR5 ;  /* 0x000000043f057899 */ /* 0x000fc80008011605 */
[----:B------:R-:W-:Y:S02]  /*17c0*/  ULOP3.LUT UR44, UR5, 0x3fff, URZ, 0xc0, !UPT ;  /* 0x00003fff052c7892 */ /* 0x000fe4000f8ec03f */
[----:B------:R-:W-:Y:S10]  /*17d0*/  @P0 BRA `(.L_x_22) ;  /* 0x0000000000400947 */ /* 0x000ff40003800000 */
[----:B------:R-:W-:Y:S01]  /*17e0*/  MOV R0, 0x0 ;  /* 0x0000000000007802 */ /* 0x000fe20000000f00 */
[----:B------:R-:W-:Y:S01]  /*17f0*/  ULDC.64 UR4, c[0x4][0x70] ;  /* 0x01001c0000047ab9 */ /* 0x000fe20000000a00 */
[----:B------:R-:W-:Y:S01]  /*1800*/  ULDC.64 UR6, c[0x4][0x8] ;  /* 0x0100020000067ab9 */ /* 0x000fe20000000a00 */
[----:B---3--:R-:W-:Y:S01]  /*1810*/  IMAD.U32 R4, RZ, RZ, UR4 ;  /* 0x00000004ff047e24 */ /* 0x008fe2000f8e00ff */
[----:B------:R1:W3:Y:S01]  /*1820*/  LDC.64 R14, c[0x4][R0] ;  /* 0x01000000000e7b82 */ /* 0x0002e20000000a00 */
[----:B------:R-:W-:Y:S01]  /*1830*/  IMAD.U32 R5, RZ, RZ, UR5 ;  /* 0x00000005ff057e24 */ /* 0x000fe2000f8e00ff */
[----:B------:R-:W-:Y:S01]  /*1840*/  ULDC.64 UR4, c[0x4][0x78] ;  /* 0x01001e0000047ab9 */ /* 0x000fe20000000a00 */
[----:B------:R-:W-:Y:S02]  /*1850*/  IMAD.U32 R10, RZ, RZ, UR6 ;  /* 0x00000006ff0a7e24 */ /* 0x000fe4000f8e00ff */
[----:B------:R-:W-:Y:S02]  /*1860*/  IMAD.U32 R6, RZ, RZ, UR4 ;  /* 0x00000004ff067e24 */ /* 0x000fe4000f8e00ff */
[----:B------:R-:W-:-:S02]  /*1870*/  IMAD.U32 R7, RZ, RZ, UR5 ;  /* 0x00000005ff077e24 */ /* 0x000fc4000f8e00ff */
[----:B------:R-:W-:Y:S02]  /*1880*/  IMAD.U32 R11, RZ, RZ, UR7 ;  /* 0x00000007ff0b7e24 */ /* 0x000fe4000f8e00ff */
[----:B------:R-:W-:Y:S02]  /*1890*/  IMAD.MOV.U32 R8, RZ, RZ, 0x1e1 ;  /* 0x000001e1ff087424 */ /* 0x000fe400078e00ff */
[----:B------:R-:W-:Y:S02]  /*18a0*/  IMAD.MOV.U32 R12, RZ, RZ, 0x1 ;  /* 0x00000001ff0c7424 */ /* 0x000fe400078e00ff */
[----:B-1----:R-:W-:-:S07]  /*18b0*/  IMAD.MOV.U32 R13, RZ, RZ, RZ ;  /* 0x000000ffff0d7224 */ /* 0x002fce00078e00ff */
[----:B------:R-:W-:-:S07]  /*18c0*/  LEPC R20, `(.L_x_22) ;  /* 0x000000001014794e */ /* 0x000fce0000000000 */
[----:B--23-5:R-:W-:Y:S05]  /*18d0*/  CALL.ABS.NOINC R14 ;  /* 0x000000000e007343 */ /* 0x02cfea0003c00000 */
.L_x_22:
[----:B------:R-:W-:-:S13]  /*18e0*/  ISETP.NE.AND P0, PT, R94, 0x3, PT ;  /* 0x000000035e00780c */ /* 0x000fda0003f05270 */
[----:B------:R-:W-:Y:S05]  /*18f0*/  @!P0 BRA `(.L_x_23) ;  /* 0x0000000000048947 */ /* 0x000fea0003800000 */
[----:B------:R-:W-:Y:S01]  /*1900*/  BPT.TRAP 0x1 ;  /* 0x000000040000795c */ /* 0x000fe20000300000 */
.L_x_23:
[----:B------:R-:W-:Y:S01]  /*1910*/  IMAD.U32 R0, RZ, RZ, UR49 ;  /* 0x00000031ff007e24 */ /* 0x000fe2000f8e00ff */
[----:B------:R-:W-:-:S04]  /*1920*/  MOV R3, UR50 ;  /* 0x0000003200037c02 */ /* 0x000fc80008000f00 */
[----:B------:R-:W-:Y:S02]  /*1930*/  LEA R3, R3, UR53, 0x3 ;  /* 0x0000003503037c11 */ /* 0x000fe4000f8e18ff */
[----:B------:R-:W-:-:S04]  /*1940*/  SHF.L.U32 R0, R0, 0x1f, RZ ;  /* 0x0000001f00007819 */ /* 0x000fc800000006ff */
[----:B------:R1:W4:Y:S01]  /*1950*/  SYNCS.PHASECHK.TRANS64.TRYWAIT P1, [R3+URZ], R0 ;  /* 0x00000000030075a7 */ /* 0x000322000802017f */
[----:B------:R-:W-:Y:S05]  /*1960*/  @!P0 BRA `(.L_x_24) ;  /* 0x0000000000048947 */ /* 0x000fea0003800000 */
[----:B------:R-:W-:Y:S01]  /*1970*/  BPT.TRAP 0x1 ;  /* 0x000000040000795c */ /* 0x000fe20000300000 */
.L_x_24:
[----:B----4-:R-:W-:Y:S05]  /*1980*/  @P1 BRA `(.L_x_25) ;  /* 0x0000000000081947 */ /* 0x010fea0003800000 */
[----:B------:R-:W4:Y:S02]  /*1990*/  SYNCS.PHASECHK.TRANS64.TRYWAIT P1, [R3+URZ], R0 ;  /* 0x00000000030075a7 */ /* 0x000f24000802017f */
[----:B----4-:R-:W-:Y:S05]  /*19a0*/  @!P1 BRA `(.L_x_26) ;  /* 0x00000060008c9947 */ /* 0x010fea0003800000 */
.L_x_25:
[----:B------:R-:W-:-:S04]  /*19b0*/  UISETP.LT.AND UP0, UPT, UR51, 0x1, UPT ;  /* 0x000000013300788c */ /* 0x000fc8000bf01270 */
[----:B------:R-:W-:-:S06]  /*19c0*/  USEL UR4, UR51, 0x1, UP0 ;  /* 0x0000000133047887 */ /* 0x000fcc0008000000 */
[----:B-1--4-:R-:W-:Y:S01]  /*19d0*/  IMAD.U32 R0, RZ, RZ, UR4 ;  /* 0x00000004ff007e24 */ /* 0x012fe2000f8e00ff */
[----:B------:R-:W-:Y:S05]  /*19e0*/  WARPSYNC.ALL ;  /* 0x0000000000007948 */ /* 0x000fea0003800000 */
[----:B------:R-:W-:-:S04]  /*19f0*/  IADD3 R0, -R0, UR51, RZ ;  /* 0x0000003300007c10 */ /* 0x000fc8000fffe1ff */
[----:B------:R-:W-:Y:S01]  /*1a00*/  ISETP.GE.AND P1, PT, R0, 0x1, PT ;  /* 0x000000010000780c */ /* 0x000fe20003f26270 */
[----:B------:R-:W-:Y:S01]  /*1a10*/  UIADD3 UR4, UR53, 0x28400, URZ ;  /* 0x0002840035047890 */ /* 0x000fe2000fffe03f */
[----:B------:R-:W-:Y:S01]  /*1a20*/  WARPGROUP.ARRIVE ;  /* 0x00000000000079c5 */ /* 0x000fe20000000000 */
[----:B------:R-:W-:Y:S02]  /*1a30*/  ULOP3.LUT UR8, UR44, 0x10000, URZ, 0xfc, !UPT ;  /* 0x000100002c087892 */ /* 0x000fe4000f8efc3f */
[----:B------:R-:W-:Y:S02]  /*1a40*/  USHF.R.U32.HI UR4, URZ, 0x4, UR4 ;  /* 0x000000043f047899 */ /* 0x000fe40008011604 */
[----:B------:R-:W-:Y:S02]  /*1a50*/  ULEA UR11, UR50, UR8, 0xb ;  /* 0x00000008320b7291 */ /* 0x000fe4000f8e583f */
[----:B------:R-:W-:Y:S01]  /*1a60*/  ULOP3.LUT UR4, UR4, 0x3fff, URZ, 0xc0, !UPT ;  /* 0x00003fff04047892 */ /* 0x000fe2000f8ec03f */
[----:B------:R-:W-:Y:S01]  /*1a70*/  UMOV UR5, 0x40000040 ;  /* 0x4000004000057882 */ /* 0x000fe20000000000 */
[----:B------:R-:W-:-:S02]  /*1a80*/  UMOV UR7, 0x40000040 ;  /* 0x4000004000077882 */ /* 0x000fc40000000000 */
[----:B------:R-:W-:Y:S02]  /*1a90*/  ULOP3.LUT UR9, UR4, 0x10000, URZ, 0xfc, !UPT ;  /* 0x0001000004097892 */ /* 0x000fe4000f8efc3f */
[----:B------:R-:W-:Y:S02]  /*1aa0*/  UIADD3 UR12, UR11, 0x400, URZ ;  /* 0x000004000b0c7890 */ /* 0x000fe4000fffe03f */
[----:B------:R-:W-:Y:S01]  /*1ab0*/  ULEA UR10, UR50, UR9, 0x9 ;  /* 0x00000009320a7291 */ /* 0x000fe2000f8e483f */
[----:B------:R-:W-:-:S06]  /*1ac0*/  UMOV UR4, UR11 ;  /* 0x0000000b00047c82 */ /* 0x000fcc0008000000 */
[----:B------:R-:W-:Y:S02]  /*1ad0*/  UMOV UR6, UR10 ;  /* 0x0000000a00067c82 */ /* 0x000fe40008000000 */
[----:B------:R-:W-:Y:S01]  /*1ae0*/  HGMMA.64x64x16.F32 R56, gdesc[UR4], RZ, !UPT, gsb0 ;  /* 0x00e00000043879f0 */ /* 0x000fe2000c0008ff */
[----:B------:R-:W-:Y:S01]  /*1af0*/  UMOV UR4, UR12 ;  /* 0x0000000c00047c82 */ /* 0x000fe20008000000 */
[----:B------:R-:W-:Y:S01]  /*1b00*/  UMOV UR5, 0x40000040 ;  /* 0x4000004000057882 */ /* 0x000fe20000000000 */
[----:B------:R-:W-:Y:S01]  /*1b10*/  UIADD3 UR12, UR11, 0x402, URZ ;  /* 0x000004020b0c7890 */ /* 0x000fe2000fffe03f */
[----:B------:R-:W-:Y:S02]  /*1b20*/  WARPGROUP.DEPBAR.LE gsb0, 0x0 ;  /* 0x00008000000079c5 */ /* 0x000fe40000010000 */
[----:B------:R-:W-:-:S06]  /*1b30*/  WARPGROUP.ARRIVE ;  /* 0x00000000000079c5 */ /* 0x000fcc0000000000 */
[----:B------:R-:W-:Y:S01]  /*1b40*/  HGMMA.64x64x16.F32 R24, gdesc[UR4], RZ, !UPT, gsb0 ;  /* 0x00e00000041879f0 */ /* 0x000fe2000c0008ff */
[----:B------:R-:W-:Y:S02]  /*1b50*/  UIADD3 UR4, UR11, 0x2, URZ ;  /* 0x000000020b047890 */ /* 0x000fe4000fffe03f */
[----:B------:R-:W-:Y:S01]  /*1b60*/  UIADD3 UR6, UR10, 0x2, URZ ;  /* 0x000000020a067890 */ /* 0x000fe2000fffe03f */
[----:B------:R-:W-:Y:S01]  /*1b70*/  UMOV UR5, 0x40000040 ;  /* 0x4000004000057882 */ /* 0x000fe20000000000 */
[----:B------:R-:W-:Y:S01]  /*1b80*/  UMOV UR7, 0x40000040 ;  /* 0x4000004000077882 */ /* 0x000fe20000000000 */
[----:B------:R-:W-:Y:S02]  /*1b90*/  WARPGROUP.DEPBAR.LE gsb0, 0x0 ;  /* 0x00008000000079c5 */ /* 0x000fe40000010000 */
[----:B------:R-:W-:-:S06]  /*1ba0*/  WARPGROUP.ARRIVE ;  /* 0x00000000000079c5 */ /* 0x000fcc0000000000 */
[----:B------:R-:W-:Y:S01]  /*1bb0*/  HGMMA.64x64x16.F32 R56, gdesc[UR4], R56, gsb0 ;  /* 0x00e00000043879f0 */ /* 0x000fe20008000838 */
[----:B------:R-:W-:Y:S01]  /*1bc0*/  UMOV UR4, UR12 ;  /* 0x0000000c00047c82 */ /* 0x000fe20008000000 */
[----:B------:R-:W-:Y:S01]  /*1bd0*/  UMOV UR5, 0x40000040 ;  /* 0x4000004000057882 */ /* 0x000fe20000000000 */
[----:B------:R-:W-:Y:S01]  /*1be0*/  UIADD3 UR12, UR11, 0x404, URZ ;  /* 0x000004040b0c7890 */ /* 0x000fe2000fffe03f */
[----:B------:R-:W-:Y:S02]  /*1bf0*/  WARPGROUP.DEPBAR.LE gsb0, 0x0 ;  /* 0x00008000000079c5 */ /* 0x000fe40000010000 */
[----:B------:R-:W-:-:S06]  /*1c00*/  WARPGROUP.ARRIVE ;  /* 0x00000000000079c5 */ /* 0x000fcc0000000000 */
[----:B------:R-:W-:Y:S01]  /*1c10*/  HGMMA.64x64x16.F32 R24, gdesc[UR4], R24, gsb0 ;  /* 0x00e00000041879f0 */ /* 0x000fe20008000818 */
        /* <DEDUP_REMOVED lines=9> */
[----:B------:R-:W-:Y:S02]  /*1cb0*/  WARPGROUP.DEPBAR.LE gsb0, 0x0 ;  /* 0x00008000000079c5 */ /* 0x000fe40000010000 */
[----:B------:R-:W-:-:S06]  /*1cc0*/  WARPGROUP.ARRIVE ;  /* 0x00000000000079c5 */ /* 0x000fcc0000000000 */
[----:B------:R-:W-:Y:S01]  /*1cd0*/  HGMMA.64x64x16.F32 R24, gdesc[UR4], R24, gsb0 ;  /* 0x00e00000041879f0 */ /* 0x000fe20008000818 */
[----:B------:R-:W-:Y:S02]  /*1ce0*/  UIADD3 UR4, UR11, 0x6, URZ ;  /* 0x000000060b047890 */ /* 0x000fe4000fffe03f */
[----:B------:R-:W-:Y:S01]  /*1cf0*/  UIADD3 UR6, UR10, 0x6, URZ ;  /* 0x000000060a067890 */ /* 0x000fe2000fffe03f */
[----:B------:R-:W-:Y:S01]  /*1d00*/  UMOV UR5, 0x40000040 ;  /* 0x4000004000057882 */ /* 0x000fe20000000000 */
[----:B------:R-:W-:Y:S01]  /*1d10*/  UMOV UR7, 0x40000040 ;  /* 0x4000004000077882 */ /* 0x000fe20000000000 */
[----:B------:R-:W-:Y:S01]  /*1d20*/  UIADD3 UR11, UR11, 0x406, URZ ;  /* 0x000004060b0b7890 */ /* 0x000fe2000fffe03f */
[----:B------:R-:W-:Y:S02]  /*1d30*/  WARPGROUP.DEPBAR.LE gsb0, 0x0 ;  /* 0x00008000000079c5 */ /* 0x000fe40000010000 */
[----:B------:R-:W-:-:S06]  /*1d40*/  WARPGROUP.ARRIVE ;  /* 0x00000000000079c5 */ /* 0x000fcc0000000000 */
[----:B------:R-:W-:Y:S01]  /*1d50*/  HGMMA.64x64x16.F32 R56, gdesc[UR4], R56, gsb0 ;  /* 0x00e00000043879f0 */ /* 0x000fe20008000838 */
[----:B------:R-:W-:Y:S01]  /*1d60*/  UMOV UR4, UR11 ;  /* 0x0000000b00047c82 */ /* 0x000fe20008000000 */
[----:B------:R-:W-:Y:S01]  /*1d70*/  UMOV UR5, 0x40000040 ;  /* 0x4000004000057882 */ /* 0x000fe20000000000 */
[----:B------:R-:W-:Y:S02]  /*1d80*/  WARPGROUP.DEPBAR.LE gsb0, 0x0 ;  /* 0x00008000000079c5 */ /* 0x000fe40000010000 */
[----:B------:R-:W-:-:S06]  /*1d90*/  WARPGROUP.ARRIVE ;  /* 0x00000000000079c5 */ /* 0x000fcc0000000000 */
[----:B------:R-:W-:Y:S03]  /*1da0*/  HGMMA.64x64x16.F32 R24, gdesc[UR4], R24, gsb0 ;  /* 0x00e00000041879f0 */ /* 0x000fe60008000818 */
[----:B------:R-:W-:Y:S02]  /*1db0*/  WARPGROUP.DEPBAR.LE gsb0, 0x0 ;  /* 0x00008000000079c5 */ /* 0x000fe40000010000 */
[----:B------:R-:W-:Y:S05]  /*1dc0*/  @!P1 BRA `(.L_x_27) ;  /* 0x0000000400709947 */ /* 0x000fea0003800000 */
[----:B------:R-:W-:Y:S02]  /*1dd0*/  UIADD3 UR10, UR50, 0x1, URZ ;  /* 0x00000001320a7890 */ /* 0x000fe4000fffe03f */
[----:B------:R-:W-:Y:S02]  /*1de0*/  IMAD.U32 R3, RZ, RZ, UR50 ;  /* 0x00000032ff037e24 */ /* 0x000fe4000f8e00ff */
[----:B------:R-:W-:-:S04]  /*1df0*/  UISETP.NE.AND UP0, UPT, UR10, 0x4, UPT ;  /* 0x000000040a00788c */ /* 0x000fc8000bf05270 */
[----:B------:R-:W-:Y:S02]  /*1e00*/  USEL UR4, URZ, 0x1, UP0 ;  /* 0x000000013f047887 */ /* 0x000fe40008000000 */
[----:B------:R-:W-:Y:S02]  /*1e10*/  USEL UR10, UR10, URZ, UP0 ;  /* 0x0000003f0a0a7287 */ /* 0x000fe40008000000 */
[----:B------:R-:W-:-:S06]  /*1e20*/  ULOP3.LUT UR4, UR49, UR4, URZ, 0x3c, !UPT ;  /* 0x0000000431047292 */ /* 0x000fcc000f8e3c3f */
[----:B------:R-:W-:-:S07]  /*1e30*/  IMAD.U32 R6, RZ, RZ, UR4 ;  /* 0x00000004ff067e24 */ /* 0x000fce000f8e00ff */
.L_x_34:
[----:B------:R-:W-:Y:S05]  /*1e40*/  @!P0 BRA `(.L_x_28) ;  /* 0x0000000000048947 */ /* 0x000fea0003800000 */
[----:B------:R-:W-:Y:S01]  /*1e50*/  BPT.TRAP 0x1 ;  /* 0x000000040000795c */ /* 0x000fe20000300000 */
.L_x_28:
[----:B------:R-:W-:Y:S01]  /*1e60*/  ULEA UR4, UR10, UR53, 0x3 ;  /* 0x000000350a047291 */ /* 0x000fe2000f8e183f */
[----:B---3--:R-:W-:-:S08]  /*1e70*/  SHF.L.U32 R4, R6, 0x1f, RZ ;  /* 0x0000001f06047819 */ /* 0x008fd000000006ff */
[----:B------:R1:W3:Y:S01]  /*1e80*/  SYNCS.PHASECHK.TRANS64.TRYWAIT P1, [UR4], R4 ;  /* 0x00000004ff0075a7 */ /* 0x0002e20008020144 */
[----:B------:R-:W-:Y:S05]  /*1e90*/  @!P0 BRA `(.L_x_29) ;  /* 0x0000000000048947 */ /* 0x000fea0003800000 */
[----:B------:R-:W-:Y:S01]  /*1ea0*/  BPT.TRAP 0x1 ;  /* 0x000000040000795c */ /* 0x000fe20000300000 */
.L_x_29:
[----:B---3--:R-:W-:Y:S05]  /*1eb0*/  @P1 BRA `(.L_x_30) ;  /* 0x0000000000081947 */ /* 0x008fea0003800000 */
[----:B------:R-:W3:Y:S02]  /*1ec0*/  SYNCS.PHASECHK.TRANS64.TRYWAIT P1, [UR4], R4 ;  /* 0x00000004ff0075a7 */ /* 0x000ee40008020144 */
[----:B---3--:R-:W-:Y:S05]  /*1ed0*/  @!P1 BRA `(.L_x_31) ;  /* 0x0000005c00549947 */ /* 0x008fea0003800000 */
.L_x_30:
[----:B------:R-:W-:Y:S01]  /*1ee0*/  ULEA UR11, UR10, UR9, 0x9 ;  /* 0x000000090a0b7291 */ /* 0x000fe2000f8e483f */
[----:B------:R-:W-:Y:S01]  /*1ef0*/  WARPGROUP.ARRIVE ;  /* 0x00000000000079c5 */ /* 0x000fe20000000000 */
[----:B------:R-:W-:Y:S01]  /*1f00*/  ULEA UR12, UR10, UR8, 0xb ;  /* 0x000000080a0c7291 */ /* 0x000fe2000f8e583f */
[----:B------:R-:W-:Y:S01]  /*1f10*/  UMOV UR7, 0x40000040 ;  /* 0x4000004000077882 */ /* 0x000fe20000000000 */
[----:B------:R-:W-:Y:S02]  /*1f20*/  UMOV UR5, 0x40000040 ;  /* 0x4000004000057882 */ /* 0x000fe40000000000 */
[----:B------:R-:W-:Y:S01]  /*1f30*/  UIADD3 UR13, UR12, 0x400, URZ ;  /* 0x000004000c0d7890 */ /* 0x000fe2000fffe03f */
[----:B------:R-:W-:Y:S02]  /*1f40*/  UMOV UR6, UR11 ;  /* 0x0000000b00067c82 */ /* 0x000fe40008000000 */
[----:B------:R-:W-:Y:S02]  /*1f50*/  UMOV UR4, UR12 ;  /* 0x0000000c00047c82 */ /* 0x000fe40008000000 */
[----:B------:R-:W-:Y:S01]  /*1f60*/  HGMMA.64x64x16.F32 R56, gdesc[UR4], R56, gsb0 ;  /* 0x00e00000043879f0 */ /* 0x000fe20008000838 */
[----:B------:R-:W-:Y:S01]  /*1f70*/  UMOV UR5, 0x40000040 ;  /* 0x4000004000057882 */ /* 0x000fe20000000000 */
[----:B------:R-:W-:Y:S01]  /*1f80*/  UMOV UR4, UR13 ;  /* 0x0000000d00047c82 */ /* 0x000fe20008000000 */
[----:B------:R-:W-:Y:S01]  /*1f90*/  UIADD3 UR13, UR12, 0x402, URZ ;  /* 0x000004020c0d7890 */ /* 0x000fe2000fffe03f */
[----:B------:R-:W-:-:S02]  /*1fa0*/  WARPGROUP.DEPBAR.LE gsb0, 0x0 ;  /* 0x00008000000079c5 */ /* 0x000fc40000010000 */
        /* <DEDUP_REMOVED lines=42> */
[----:B------:R-:W-:Y:S01]  /*2250*/  BPT.TRAP 0x1 ;  /* 0x000000040000795c */ /* 0x000fe20000300000 */
.L_x_32:
[----:B------:R-:W-:-:S13]  /*2260*/  ISETP.NE.AND P1, PT, R89, RZ, PT ;  /* 0x000000ff5900720c */ /* 0x000fda0003f25270 */
[----:B-1-3--:R-:W-:-:S05]  /*2270*/  @P1 LEA R4, R3, UR53, 0x3 ;  /* 0x0000003503041c11 */ /* 0x00afca000f8e18ff */
[----:B------:R-:W-:-:S05]  /*2280*/  @P1 VIADD R5, R4, 0x20 ;  /* 0x0000002004051836 */ /* 0x000fca0000000000 */
[----:B------:R-:W-:-:S04]  /*2290*/  @P1 PRMT R5, R88, 0x654, R5 ;  /* 0x0000065458051816 */ /* 0x000fc80000000005 */
[----:B------:R1:W-:Y:S01]  /*22a0*/  @P1 SYNCS.ARRIVE.TRANS64.RED.A1T0 RZ, [R5+URZ], RZ ;  /* 0x000000ff05ff19a7 */ /* 0x0003e2000810043f */
[----:B------:R-:W-:-:S13]  /*22b0*/  ISETP.GT.U32.AND P1, PT, R22, 0x1, PT ;  /* 0x000000011600780c */ /* 0x000fda0003f24070 */
[----:B-1----:R-:W-:Y:S05]  /*22c0*/  @P1 BRA `(.L_x_33) ;  /* 0x0000000000041947 */ /* 0x002fea0003800000 */
[----:B------:R-:W-:Y:S01]  /*22d0*/  BPT.TRAP 0x1 ;  /* 0x000000040000795c */ /* 0x000fe20000300000 */
.L_x_33:
[----:B------:R-:W-:Y:S01]  /*22e0*/  UIADD3 UR10, UR10, 0x1, URZ ;  /* 0x000000010a0a7890 */ /* 0x000fe2000fffe03f */
[C---:B------:R-:W-:Y:S01]  /*22f0*/  ISETP.GT.AND P2, PT, R0.reuse, 0x1, PT ;  /* 0x000000010000780c */ /* 0x040fe20003f44270 */
[----:B------:R-:W-:Y:S02]  /*2300*/  VIADD R3, R3, 0x1 ;  /* 0x0000000103037836 */ /* 0x000fe40000000000 */
[----:B------:R-:W-:Y:S01]  /*2310*/  UISETP.NE.AND UP0, UPT, UR10, 0x4, UPT ;  /* 0x000000040a00788c */ /* 0x000fe2000bf05270 */
[----:B------:R-:W-:Y:S02]  /*2320*/  VIADD R0, R0, 0xffffffff ;  /* 0xffffffff00007836 */ /* 0x000fe40000000000 */
[C---:B------:R-:W-:Y:S01]  /*2330*/  ISETP.NE.AND P1, PT, R3.reuse, 0x4, PT ;  /* 0x000000040300780c */ /* 0x040fe20003f25270 */
[----:B------:R-:W-:Y:S02]  /*2340*/  USEL UR4, URZ, 0x1, UP0 ;  /* 0x000000013f047887 */ /* 0x000fe40008000000 */
[----:B------:R-:W-:Y:S01]  /*2350*/  USEL UR10, UR10, URZ, UP0 ;  /* 0x0000003f0a0a7287 */ /* 0x000fe20008000000 */
[----:B------:R-:W-:-:S03]  /*2360*/  SEL R3, R3, RZ, P1 ;  /* 0x000000ff03037207 */ /* 0x000fc60000800000 */
[----:B------:R-:W-:Y:S01]  /*2370*/  LOP3.LUT R6, R6, UR4, RZ, 0x3c, !PT ;  /* 0x0000000406067c12 */ /* 0x000fe2000f8e3cff */
[----:B------:R-:W-:Y:S07]  /*2380*/  @P2 BRA `(.L_x_34) ;  /* 0xfffffff800ac2947 */ /* 0x000fee000383ffff */
.L_x_27:
[----:B------:R-:W1:Y:S02]  /*2390*/  LDC R0, c[0x0][0x28c] ;  /* 0x0000a300ff007b82 */ /* 0x000e640000000800 */
[----:B-1----:R-:W-:-:S13]  /*23a0*/  ISETP.GE.AND P1, PT, R0, 0x1, PT ;  /* 0x000000010000780c */ /* 0x002fda0003f26270 */
[----:B------:R-:W-:Y:S05]  /*23b0*/  @!P1 BRA `(.L_x_35) ;  /* 0x0000000000449947 */ /* 0x000fea0003800000 */
[----:B------:R-:W-:Y:S05]  /*23c0*/  @!P0 BRA `(.L_x_36) ;  /* 0x0000000000048947 */ /* 0x000fea0003800000 */
[----:B------:R-:W-:Y:S01]  /*23d0*/  BPT.TRAP 0x1 ;  /* 0x000000040000795c */ /* 0x000fe20000300000 */
.L_x_36:
[----:B------:R-:W-:Y:S01]  /*23e0*/  ISETP.NE.AND P0, PT, R89, RZ, PT ;  /* 0x000000ff5900720c */ /* 0x000fe20003f05270 */
[----:B------:R-:W-:Y:S01]  /*23f0*/  UISETP.LT.AND UP1, UPT, UR51, 0x1, UPT ;  /* 0x000000013300788c */ /* 0x000fe2000bf21270 */
[----:B------:R-:W-:-:S11]  /*2400*/  IMAD.U32 R3, RZ, RZ, UR53 ;  /* 0x00000035ff037e24 */ /* 0x000fd6000f8e00ff */
[----:B------:R-:W-:-:S05]  /*2410*/  VOTEU.ANY UP0, P0 ;  /* 0x00000000003f7886 */ /* 0x000fca0000000100 */
[----:B------:R-:W-:-:S04]  /*2420*/  @UP0 USEL UR4, UR51, 0x1, UP1 ;  /* 0x0000000133040887 */ /* 0x000fc80008800000 */
[----:B------:R-:W-:-:S06]  /*2430*/  @UP0 UIADD3 UR4, UR50, UR51, -UR4 ;  /* 0x0000003332040290 */ /* 0x000fcc000fffe804 */
[----:B------:R-:W-:-:S04]  /*2440*/  IMAD.U32 R0, RZ, RZ, UR4 ;  /* 0x00000004ff007e24 */ /* 0x000fc8000f8e00ff */
[----:B------:R-:W-:-:S05]  /*2450*/  @P0 IMAD.SHL.U32 R0, R0, 0x8, RZ ;  /* 0x0000000800000824 */ /* 0x000fca00078e00ff */
[----:B------:R-:W-:-:S04]  /*2460*/  @P0 LOP3.LUT R0, R0, 0x18, RZ, 0xc0, !PT ;  /* 0x0000001800000812 */ /* 0x000fc800078ec0ff */
[----:B------:R-:W-:-:S04]  /*2470*/  @P0 IADD3 R3, R3, 0x20, R0 ;  /* 0x0000002003030810 */ /* 0x000fc80007ffe000 */
[----:B------:R-:W-:-:S04]  /*2480*/  @P0 PRMT R3, R88, 0x654, R3 ;  /* 0x0000065458030816 */ /* 0x000fc80000000003 */
[----:B------:R1:W-:Y:S01]  /*2490*/  @P0 SYNCS.ARRIVE.TRANS64.RED.A1T0 RZ, [R3+URZ], RZ ;  /* 0x000000ff03ff09a7 */ /* 0x0003e2000810043f */
[----:B------:R-:W-:-:S13]  /*24a0*/  ISETP.GT.U32.AND P0, PT, R22, 0x1, PT ;  /* 0x000000011600780c */ /* 0x000fda0003f04070 */
[----:B-1----:R-:W-:Y:S05]  /*24b0*/  @P0 BRA `(.L_x_35) ;  /* 0x0000000000040947 */ /* 0x002fea0003800000 */
[----:B------:R-:W-:Y:S01]  /*24c0*/  BPT.TRAP 0x1 ;  /* 0x000000040000795c */ /* 0x000fe20000300000 */
.L_x_35:
[----:B------:R-:W-:Y:S01]  /*24d0*/  UIADD3 UR4, UR53, 0x200, URZ ;  /* 0x0000020035047890 */ /* 0x000fe2000fffe03f */
[----:B------:R-:W-:Y:S02]  /*24e0*/  R2UR UR46, R23 ;  /* 0x00000000172e72ca */ /* 0x000fe400000e0000 */
[----:B------:R-:W-:Y:S01]  /*24f0*/  R2UR UR45, R95 ;  /* 0x000000005f2d72ca */ /* 0x000fe200000e0000 */
[----:B------:R-:W-:-:S06]  /*2500*/  ULOP3.LUT UP0, URZ, UR4, 0x1bf, URZ, 0xc0, !UPT ;  /* 0x000001bf043f7892 */ /* 0x000fcc000f80c03f */
[----:B------:R-:W-:-:S04]  /*2510*/  PLOP3.LUT P0, PT, PT, PT, UP0, 0x80, 0x0 ;  /* 0x000000000000781c */ /* 0x000fc80003f0f008 */
[----:B------:R-:W-:Y:S02]  /*2520*/  USHF.L.U32 UR46, UR46, 0x8, URZ ;  /* 0x000000082e2e7899 */ /* 0x000fe4000800063f */
[----:B------:R-:W-:-:S07]  /*2530*/  USHF.L.U32 UR45, UR45, 0x6, URZ ;  /* 0x000000062d2d7899 */ /* 0x000fce000800063f */
[----:B------:R-:W-:Y:S05]  /*2540*/  @!P0 BRA `(.L_x_37) ;  /* 0x00000000007c8947 */ /* 0x000fea0003800000 */
[----:B------:R-:W-:Y:S01]  /*2550*/  MOV R23, 0x0 ;  /* 0x0000000000177802 */ /* 0x000fe20000000f00 */
[----:B------:R-:W-:Y:S01]  /*2560*/  ULDC.64 UR4, c[0x4][0x80] ;  /* 0x0100200000047ab9 */ /* 0x000fe20000000a00 */
[----:B------:R-:W-:Y:S01]  /*2570*/  ULDC.64 UR6, c[0x4][0x10] ;  /* 0x0100040000067ab9 */ /* 0x000fe20000000a00 */
[----:B---3--:R-:W-:Y:S01]  /*2580*/  IMAD.U32 R4, RZ, RZ, UR4 ;  /* 0x00000004ff047e24 */ /* 0x008fe2000f8e00ff */
[----:B------:R1:W3:Y:S01]  /*2590*/  LDC.64 R14, c[0x4][R23] ;  /* 0x01000000170e7b82 */ /* 0x0002e20000000a00 */
[----:B------:R-:W-:Y:S01]  /*25a0*/  IMAD.U32 R5, RZ, RZ, UR5 ;  /* 0x00000005ff057e24 */ /* 0x000fe2000f8e00ff */
[----:B------:R-:W-:Y:S01]  /*25b0*/  ULDC.64 UR4, c[0x4][0x88] ;  /* 0x0100220000047ab9 */ /* 0x000fe20000000a00 */
[----:B------:R-:W-:Y:S01]  /*25c0*/  IMAD.U32 R10, RZ, RZ, UR6 ;  /* 0x00000006ff0a7e24 */ /* 0x000fe2000f8e00ff */
[----:B------:R-:W-:Y:S01]  /*25d0*/  MOV R7, UR5 ;  /* 0x0000000500077c02 */ /* 0x000fe20008000f00 */
[----:B------:R-:W-:Y:S02]  /*25e0*/  IMAD.U32 R6, RZ, RZ, UR4 ;  /* 0x00000004ff067e24 */ /* 0x000fe4000f8e00ff */
[----:B------:R-:W-:-:S02]  /*25f0*/  IMAD.U32 R11, RZ, RZ, UR7 ;  /* 0x00000007ff0b7e24 */ /* 0x000fc4000f8e00ff */
[----:B------:R-:W-:Y:S02]  /*2600*/  IMAD.MOV.U32 R8, RZ, RZ, 0x70 ;  /* 0x00000070ff087424 */ /* 0x000fe400078e00ff */
[----:B------:R-:W-:Y:S02]  /*2610*/  IMAD.MOV.U32 R12, RZ, RZ, 0x1 ;  /* 0x00000001ff0c7424 */ /* 0x000fe400078e00ff */
[----:B-1----:R-:W-:-:S07]  /*2620*/  IMAD.MOV.U32 R13, RZ, RZ, RZ ;  /* 0x000000ffff0d7224 */ /* 0x002fce00078e00ff */
[----:B------:R-:W-:-:S07]  /*2630*/  LEPC R20, `(.L_x_38) ;  /* 0x000000001014794e */ /* 0x000fce0000000000 */
[----:B--23-5:R-:W-:Y:S05]  /*2640*/  CALL.ABS.NOINC R14 ;  /* 0x000000000e007343 */ /* 0x02cfea0003c00000 */
.L_x_38:
[----:B------:R1:W2:Y:S01]  /*2650*/  LDC.64 R14, c[0x4][R23] ;  /* 0x01000000170e7b82 */ /* 0x0002a20000000a00 */
[----:B------:R-:W-:Y:S01]  /*2660*/  ULDC.64 UR4, c[0x4][0x80] ;  /* 0x0100200000047ab9 */ /* 0x000fe20000000a00 */
[----:B------:R-:W-:Y:S01]  /*2670*/  ULDC.64 UR6, c[0x4][0x10] ;  /* 0x0100040000067ab9 */ /* 0x000fe20000000a00 */
[----:B------:R-:W-:Y:S01]  /*2680*/  IMAD.U32 R4, RZ, RZ, UR4 ;  /* 0x00000004ff047e24 */ /* 0x000fe2000f8e00ff */
[----:B------:R-:W-:Y:S01]  /*2690*/  MOV R13, RZ ;  /* 0x000000ff000d7202 */ /* 0x000fe20000000f00 */
[----:B------:R-:W-:Y:S01]  /*26a0*/  IMAD.U32 R5, RZ, RZ, UR5 ;  /* 0x00000005ff057e24 */ /* 0x000fe2000f8e00ff */
[----:B------:R-:W-:Y:S01]  /*26b0*/  ULDC.64 UR4, c[0x4][0x88] ;  /* 0x0100220000047ab9 */ /* 0x000fe20000000a00 */
[----:B------:R-:W-:Y:S02]  /*26c0*/  IMAD.U32 R10, RZ, RZ, UR6 ;  /* 0x00000006ff0a7e24 */ /* 0x000fe4000f8e00ff */
[----:B------:R-:W-:Y:S02]  /*26d0*/  IMAD.U32 R6, RZ, RZ, UR4 ;  /* 0x00000004ff067e24 */ /* 0x000fe4000f8e00ff */
[----:B------:R-:W-:-:S02]  /*26e0*/  IMAD.U32 R7, RZ, RZ, UR5 ;  /* 0x00000005ff077e24 */ /* 0x000fc4000f8e00ff */
[----:B------:R-:W-:Y:S02]  /*26f0*/  IMAD.U32 R11, RZ, RZ, UR7 ;  /* 0x00000007ff0b7e24 */ /* 0x000fe4000f8e00ff */
[----:B------:R-:W-:Y:S02]  /*2700*/  IMAD.MOV.U32 R8, RZ, RZ, 0x70 ;  /* 0x00000070ff087424 */ /* 0x000fe400078e00ff */
[----:B-1----:R-:W-:-:S07]  /*2710*/  IMAD.MOV.U32 R12, RZ, RZ, 0x1 ;  /* 0x00000001ff0c7424 */ /* 0x002fce00078e00ff */
[----:B------:R-:W-:-:S07]  /*2720*/  LEPC R20, `(.L_x_37) ;  /* 0x000000001014794e */ /* 0x000fce0000000000 */
[----:B--2---:R-:W-:Y:S05]  /*2730*/  CALL.ABS.NOINC R14 ;  /* 0x000000000e007343 */ /* 0x004fea0003c00000 */
.L_x_37:
[----:B------:R-:W-:Y:S02]  /*2740*/  ULDC.64 UR4, c[0x0][0x590] ;  /* 0x0001640000047ab9 */ /* 0x000fe40000000a00 */
[----:B------:R-:W-:Y:S02]  /*2750*/  IMAD.U32 R97, RZ, RZ, UR4 ;  /* 0x00000004ff617e24 */ /* 0x000fe4000f8e00ff */
[----:B------:R-:W-:-:S03]  /*2760*/  IMAD.U32 R98, RZ, RZ, UR5 ;  /* 0x00000005ff627e24 */ /* 0x000fc6000f8e00ff */
[----:B------:R-:W-:-:S04]  /*2770*/  ISETP.NE.U32.AND P0, PT, R97, RZ, PT ;  /* 0x000000ff6100720c */ /* 0x000fc80003f05070 */
[----:B------:R-:W-:-:S13]  /*2780*/  ISETP.NE.AND.EX P0, PT, R98, RZ, PT, P0 ;  /* 0x000000ff6200720c */ /* 0x000fda0003f05300 */
[----:B------:R-:W-:Y:S05]  /*2790*/  @!P0 BRA `(.L_x_39) ;  /* 0x0000000000348947 */ /* 0x000fea0003800000 */
[----:B------:R-:W-:Y:S02]  /*27a0*/  ULDC.64 UR4, c[0x0][0x588] ;  /* 0x0001620000047ab9 */ /* 0x000fe40000000a00 */
[----:B------:R-:W-:-:S04]  /*27b0*/  ISETP.NE.U32.AND P1, PT, RZ, UR4, PT ;  /* 0x00000004ff007c0c */ /* 0x000fc8000bf25070 */
[----:B------:R-:W-:-:S13]  /*27c0*/  ISETP.NE.AND.EX P1, PT, RZ, UR5, PT, P1 ;  /* 0x00000005ff007c0c */ /* 0x000fda000bf25310 */
[----:B------:R-:W-:Y:S05]  /*27d0*/  @!P1 BRA `(.L_x_40) ;  /* 0x0000000000189947 */ /* 0x000fea0003800000 */
[----:B---3--:R-:W1:Y:S01]  /*27e0*/  LDC.64 R4, c[0x0][0x588] ;  /* 0x00016200ff047b82 */ /* 0x008e620000000a00 */
[----:B------:R-:W-:-:S04]  /*27f0*/  IMAD R3, R97, UR47, RZ ;  /* 0x0000002f61037c24 */ /* 0x000fc8000f8e02ff */
[----:B-1----:R-:W-:-:S05]  /*2800*/  IMAD.WIDE R4, R3, 0x4, R4 ;  /* 0x0000000403047825 */ /* 0x002fca00078e0204 */
[----:B-----5:R1:W5:Y:S01]  /*2810*/  LDG.E R92, desc[UR42][R4.64] ;  /* 0x0000002a045c7981 */ /* 0x020362000c1e1900 */
[----:B------:R-:W-:Y:S01]  /*2820*/  IMAD.MOV.U32 R90, RZ, RZ, 0x1 ;  /* 0x00000001ff5a7424 */ /* 0x000fe200078e00ff */
[----:B------:R-:W-:Y:S06]  /*2830*/  BRA `(.L_x_39) ;  /* 0x00000000000c7947 */ /* 0x000fec0003800000 */
.L_x_40:
[----:B------:R-:W-:Y:S01]  /*2840*/  ULDC UR4, c[0x0][0x580] ;  /* 0x0001600000047ab9 */ /* 0x000fe20000000800 */
[----:B------:R-:W-:Y:S02]  /*2850*/  IMAD.MOV.U32 R90, RZ, RZ, 0x1 ;  /* 0x00000001ff5a7424 */ /* 0x000fe400078e00ff */
[----:B-----5:R-:W-:-:S07]  /*2860*/  IMAD.U32 R92, RZ, RZ, UR4 ;  /* 0x00000004ff5c7e24 */ /* 0x020fce000f8e00ff */
.L_x_39:
[----:B------:R-:W4:Y:S02]  /*2870*/  LDC.64 R6, c[0x0][0x5b0] ;  /* 0x00016c00ff067b82 */ /* 0x000f240000000a00 */
[----:B----4-:R-:W-:-:S04]  /*2880*/  ISETP.NE.U32.AND P1, PT, R6, RZ, PT ;  /* 0x000000ff0600720c */ /* 0x010fc80003f25070 */
[----:B------:R-:W-:-:S13]  /*2890*/  ISETP.NE.AND.EX P1, PT, R7, RZ, PT, P1 ;  /* 0x000000ff0700720c */ /* 0x000fda0003f25310 */
[----:B------:R-:W-:Y:S05]  /*28a0*/  @!P1 BRA `(.L_x_41) ;  /* 0x00000000002c9947 */ /* 0x000fea0003800000 */
[----:B------:R-:W-:Y:S02]  /*28b0*/  ULDC.64 UR4, c[0x0][0x5a8] ;  /* 0x00016a0000047ab9 */ /* 0x000fe40000000a00 */
[----:B------:R-:W-:-:S04]  /*28c0*/  ISETP.NE.U32.AND P1, PT, RZ, UR4, PT ;  /* 0x00000004ff007c0c */ /* 0x000fc8000bf25070 */
[----:B------:R-:W-:-:S13]  /*28d0*/  ISETP.NE.AND.EX P1, PT, RZ, UR5, PT, P1 ;  /* 0x00000005ff007c0c */ /* 0x000fda000bf25310 */
[----:B------:R-:W-:Y:S05]  /*28e0*/  @!P1 BRA `(.L_x_42) ;  /* 0x0000000000149947 */ /* 0x000fea0003800000 */
[----:B-1-3--:R-:W1:Y:S01]  /*28f0*/  LDC.64 R4, c[0x0][0x5a8] ;  /* 0x00016a00ff047b82 */ /* 0x00ae620000000a00 */
[----:B------:R-:W-:-:S04]  /*2900*/  IMAD R3, R6, UR47, RZ ;  /* 0x0000002f06037c24 */ /* 0x000fc8000f8e02ff */
[----:B-1----:R-:W-:-:S05]  /*2910*/  IMAD.WIDE R4, R3, 0x4, R4 ;  /* 0x0000000403047825 */ /* 0x002fca00078e0204 */
[----:B--2--5:R4:W5:Y:S01]  /*2920*/  LDG.E R93, desc[UR42][R4.64] ;  /* 0x0000002a045d7981 */ /* 0x024962000c1e1900 */
[----:B------:R-:W-:Y:S05]  /*2930*/  BRA `(.L_x_41) ;  /* 0x0000000000087947 */ /* 0x000fea0003800000 */
.L_x_42:
[----:B------:R-:W-:Y:S02]  /*2940*/  ULDC UR4, c[0x0][0x5a0] ;  /* 0x0001680000047ab9 */ /* 0x000fe40000000800 */
[----:B--2--5:R-:W-:-:S07]  /*2950*/  IMAD.U32 R93, RZ, RZ, UR4 ;  /* 0x00000004ff5d7e24 */ /* 0x024fce000f8e00ff */
.L_x_41:
[----:B------:R-:W-:Y:S01]  /*2960*/  ULDC.64 UR4, c[0x0][0x588] ;  /* 0x0001620000047ab9 */ /* 0x000fe20000000a00 */
[----:B------:R-:W-:Y:S01]  /*2970*/  ISETP.NE.U32.AND P1, PT, R97, RZ, PT ;  /* 0x000000ff6100720c */ /* 0x000fe20003f25070 */
[----:B------:R-:W-:Y:S02]  /*2980*/  UISETP.NE.U32.AND UP0, UPT, UR4, URZ, UPT ;  /* 0x0000003f0400728c */ /* 0x000fe4000bf05070 */
[----:B------:R-:W-:Y:S01]  /*2990*/  ISETP.NE.U32.AND P3, PT, RZ, UR4, PT ;  /* 0x00000004ff007c0c */ /* 0x000fe2000bf65070 */
[----:B------:R-:W-:Y:S01]  /*29a0*/  IMAD.MOV.U32 R3, RZ, RZ, 0x1 ;  /* 0x00000001ff037424 */ /* 0x000fe200078e00ff */
[----:B------:R-:W-:Y:S01]  /*29b0*/  ISETP.NE.AND.EX P4, PT, R98, RZ, PT, P1 ;  /* 0x000000ff6200720c */ /* 0x000fe20003f85310 */
[----:B------:R-:W-:Y:S02]  /*29c0*/  UISETP.NE.AND.EX UP0, UPT, UR5, URZ, UPT, UP0 ;  /* 0x0000003f0500728c */ /* 0x000fe4000bf05300 */
[----:B------:R-:W-:Y:S01]  /*29d0*/  ISETP.NE.AND.EX P3, PT, RZ, UR5, PT, P3 ;  /* 0x00000005ff007c0c */ /* 0x000fe2000bf65330 */
[----:B------:R-:W-:-:S03]  /*29e0*/  IMAD.MOV.U32 R0, RZ, RZ, 0x1 ;  /* 0x00000001ff007424 */ /* 0x000fc600078e00ff */
[----:B------:R-:W-:-:S04]  /*29f0*/  PLOP3.LUT P2, PT, PT, PT, UP0, 0x80, 0x0 ;  /* 0x000000000000781c */ /* 0x000fc80003f4f008 */
[----:B------:R-:W-:-:S05]  /*2a00*/  PLOP3.LUT P2, PT, P2, PT, PT, 0x8, 0x0 ;  /* 0x000000000000781c */ /* 0x000fca000174e170 */
[----:B------:R-:W-:Y:S08]  /*2a10*/  @P3 BRA P4, `(.L_x_43) ;  /* 0x0000000000283947 */ /* 0x000ff00002000000 */
[----:B------:R-:W-:Y:S04]  /*2a20*/  BSSY B0, `(.L_x_44) ;  /* 0x0000008000007945 */ /* 0x000fe80003800000 */
[----:B------:R-:W-:Y:S05]  /*2a30*/  @!P0 BRA `(.L_x_45) ;  /* 0x0000000000148947 */ /* 0x000fea0003800000 */
[----:B------:R-:W-:Y:S02]  /*2a40*/  LOP3.LUT P4, RZ, R90, 0xff, RZ, 0xc0, !PT ;  /* 0x000000ff5aff7812 */ /* 0x000fe4000788c0ff */
[----:B------:R-:W-:-:S11]  /*2a50*/  PLOP3.LUT P3, PT, P2, PT, PT, 0x80, 0x0 ;  /* 0x000000000000781c */ /* 0x000fd6000176f070 */
[----:B------:R-:W-:Y:S05]  /*2a60*/  @!P4 BRA `(.L_x_46) ;  /* 0x00000000000cc947 */ /* 0x000fea0003800000 */
[----:B-----5:R-:W-:Y:S01]  /*2a70*/  FSETP.EQ.AND P3, PT, R92, RZ, PT ;  /* 0x000000ff5c00720b */ /* 0x020fe20003f62000 */
[----:B------:R-:W-:-:S12]  /*2a80*/  BRA `(.L_x_46) ;  /* 0x0000000000047947 */ /* 0x000fd80003800000 */
.L_x_45:
[----:B-----5:R-:W-:-:S13]  /*2a90*/  FSETP.EQ.AND P3, PT, R92, RZ, PT ;  /* 0x000000ff5c00720b */ /* 0x020fda0003f62000 */
.L_x_46:
[----:B------:R-:W-:Y:S05]  /*2aa0*/  BSYNC B0 ;  /* 0x0000000000007941 */ /* 0x000fea0003800000 */
.L_x_44:
[----:B------:R-:W-:-:S07]  /*2ab0*/  SEL R3, RZ, 0x1, P3 ;  /* 0x00000001ff037807 */ /* 0x000fce0001800000 */
.L_x_43:
[----:B------:R-:W-:Y:S04]  /*2ac0*/  BSSY B0, `(.L_x_47) ;  /* 0x0000007000007945 */ /* 0x000fe80003800000 */
[----:B------:R-:W-:Y:S05]  /*2ad0*/  @!P0 BRA `(.L_x_48) ;  /* 0x0000000000108947 */ /* 0x000fea0003800000 */
[----:B------:R-:W-:-:S13]  /*2ae0*/  LOP3.LUT P0, RZ, R90, 0xff, RZ, 0xc0, !PT ;  /* 0x000000ff5aff7812 */ /* 0x000fda000780c0ff */
[----:B------:R-:W-:Y:S05]  /*2af0*/  @!P0 BRA `(.L_x_49) ;  /* 0x00000000000c8947 */ /* 0x000fea0003800000 */
[----:B-----5:R-:W-:Y:S01]  /*2b00*/  FSETP.EQ.AND P2, PT, R92, RZ, PT ;  /* 0x000000ff5c00720b */ /* 0x020fe20003f42000 */
[----:B------:R-:W-:-:S12]  /*2b10*/  BRA `(.L_x_49) ;  /* 0x0000000000047947 */ /* 0x000fd80003800000 */
.L_x_48:
[----:B-----5:R-:W-:-:S13]  /*2b20*/  FSETP.EQ.AND P2, PT, R92, RZ, PT ;  /* 0x000000ff5c00720b */ /* 0x020fda0003f42000 */
.L_x_49:
[----:B------:R-:W-:Y:S05]  /*2b30*/  BSYNC B0 ;  /* 0x0000000000007941 */ /* 0x000fea0003800000 */
.L_x_47:
[----:B-1-34-:R-:W-:Y:S01]  /*2b40*/  PRMT R4, R3, 0x9910, RZ ;  /* 0x0000991003047816 */ /* 0x01afe200000000ff */
[----:B------:R-:W-:Y:S01]  /*2b50*/  BSSY B0, `(.L_x_50) ;  /* 0x000002a000007945 */ /* 0x000fe20003800000 */
[----:B------:R-:W-:Y:S01]  /*2b60*/  LOP3.LUT R91, R91, 0x1, RZ, 0x3c, !PT ;  /* 0x000000015b5b7812 */ /* 0x000fe200078e3cff */
[----:B------:R-:W-:Y:S01]  /*2b70*/  IMAD.MOV.U32 R3, RZ, RZ, RZ ;  /* 0x000000ffff037224 */ /* 0x000fe200078e00ff */
[----:B------:R-:W-:Y:S02]  /*2b80*/  ISETP.NE.AND P0, PT, R4, RZ, PT ;  /* 0x000000ff0400720c */ /* 0x000fe40003f05270 */
[----:B------:R-:W-:Y:S02]  /*2b90*/  CS2R R10, SRZ ;  /* 0x00000000000a7805 */ /* 0x000fe4000001ff00 */
[----:B------:R-:W-:Y:S02]  /*2ba0*/  CS2R R8, SRZ ;  /* 0x0000000000087805 */ /* 0x000fe4000001ff00 */
[----:B------:R-:W-:-:S02]  /*2bb0*/  CS2R R6, SRZ ;  /* 0x0000000000067805 */ /* 0x000fc4000001ff00 */
[----:B------:R-:W-:-:S05]  /*2bc0*/  CS2R R4, SRZ ;  /* 0x0000000000047805 */ /* 0x000fca000001ff00 */
[----:B------:R-:W-:Y:S05]  /*2bd0*/  @!P0 BRA `(.L_x_51) ;  /* 0x0000000000848947 */ /* 0x000fea0003800000 */
[----:B------:R-:W-:-:S13]  /*2be0*/  ISETP.NE.AND P3, PT, R96, 0x3, PT ;  /* 0x000000036000780c */ /* 0x000fda0003f65270 */
[----:B------:R-:W-:Y:S05]  /*2bf0*/  @!P3 BRA `(.L_x_52) ;  /* 0x000000000004b947 */ /* 0x000fea0003800000 */
[----:B------:R-:W-:Y:S01]  /*2c00*/  BPT.TRAP 0x1 ;  /* 0x000000040000795c */ /* 0x000fe20000300000 */
.L_x_52:
[----:B------:R-:W-:Y:S01]  /*2c10*/  SHF.L.U32 R4, R91, 0x1f, RZ ;  /* 0x0000001f5b047819 */ /* 0x000fe200000006ff */
[----:B------:R-:W-:Y:S01]  /*2c20*/  BSSY B1, `(.L_x_53) ;  /* 0x0000005000017945 */ /* 0x000fe20003800000 */
[----:B------:R-:W-:Y:S02]  /*2c30*/  IMAD.MOV.U32 R3, RZ, RZ, 0x1 ;  /* 0x00000001ff037424 */ /* 0x000fe400078e00ff */
[----:B------:R-:W1:Y:S01]  /*2c40*/  SYNCS.PHASECHK.TRANS64.TRYWAIT P3, [UR53+0x40], R4 ;  /* 0x00004004ff0075a7 */ /* 0x000e620008060175 */
[----:B------:R-:W-:Y:S01]  /*2c50*/  IMAD.MOV.U32 R10, RZ, RZ, RZ ;  /* 0x000000ffff0a7224 */ /* 0x000fe200078e00ff */
[----:B-1----:R-:W-:Y:S06]  /*2c60*/  @!P3 BRA `(.L_x_54) ;  /* 0x000000500008b947 */ /* 0x002fec0003800000 */
.L_x_167:
[----:B------:R-:W-:Y:S05]  /*2c70*/  BSYNC B1 ;  /* 0x0000000000017941 */ /* 0x000fea0003800000 */
.L_x_53:
[----:B------:R-:W-:Y:S02]  /*2c80*/  CS2R R8, SRZ ;  /* 0x0000000000087805 */ /* 0x000fe4000001ff00 */
[----:B------:R-:W-:Y:S02]  /*2c90*/  CS2R R6, SRZ ;  /* 0x0000000000067805 */ /* 0x000fe4000001ff00 */
[----:B-1----:R-:W-:Y:S01]  /*2ca0*/  CS2R R4, SRZ ;  /* 0x0000000000047805 */ /* 0x002fe2000001ff00 */
[----:B------:R-:W-:Y:S06]  /*2cb0*/  @P2 BRA `(.L_x_51) ;  /* 0x00000000004c2947 */ /* 0x000fec0003800000 */
[C---:B------:R-:W-:Y:S01]  /*2cc0*/  IMAD.SHL.U32 R4, R18.reuse, 0x10, RZ ;  /* 0x0000001012047824 */ /* 0x040fe200078e00ff */
[----:B------:R-:W-:Y:S01]  /*2cd0*/  SHF.R.U32.HI R7, RZ, 0x1, R18 ;  /* 0x00000001ff077819 */ /* 0x000fe20000011612 */
[C---:B------:R-:W-:Y:S01]  /*2ce0*/  IMAD.SHL.U32 R5, R18.reuse, 0x20, RZ ;  /* 0x0000002012057824 */ /* 0x040fe200078e00ff */
[----:B------:R-:W-:Y:S01]  /*2cf0*/  SHF.L.U32 R9, R18, 0x2, RZ ;  /* 0x0000000212097819 */ /* 0x000fe200000006ff */
[----:B------:R-:W-:Y:S05]  /*2d00*/  WARPSYNC.ALL ;  /* 0x0000000000007948 */ /* 0x000fea0003800000 */
[----:B------:R-:W-:Y:S02]  /*2d10*/  LOP3.LUT R4, R4, 0xe00, RZ, 0xc0, !PT ;  /* 0x00000e0004047812 */ /* 0x000fe400078ec0ff */
[----:B------:R-:W-:-:S02]  /*2d20*/  LOP3.LUT R6, R5, 0xc0, RZ, 0xc0, !PT ;  /* 0x000000c005067812 */ /* 0x000fc400078ec0ff */
[----:B------:R-:W-:Y:S02]  /*2d30*/  LOP3.LUT R4, R4, 0x20, R5, 0xf8, !PT ;  /* 0x0000002004047812 */ /* 0x000fe400078ef805 */
[----:B------:R-:W-:Y:S02]  /*2d40*/  LOP3.LUT R6, R6, 0x8, R7, 0xf8, !PT ;  /* 0x0000000806067812 */ /* 0x000fe400078ef807 */
[----:B------:R-:W-:Y:S02]  /*2d50*/  LOP3.LUT R4, R4, 0x100, R5, 0xf8, !PT ;  /* 0x0000010004047812 */ /* 0x000fe400078ef805 */
[----:B------:R-:W-:Y:S02]  /*2d60*/  LOP3.LUT R9, R6, 0x18, R9, 0x78, !PT ;  /* 0x0000001806097812 */ /* 0x000fe400078e7809 */
[----:B------:R-:W-:Y:S02]  /*2d70*/  LOP3.LUT P3, RZ, R18, 0x4, RZ, 0xc0, !PT ;  /* 0x0000000412ff7812 */ /* 0x000fe4000786c0ff */
[----:B------:R-:W-:-:S04]  /*2d80*/  LOP3.LUT R4, R4, R9, RZ, 0xfc, !PT ;  /* 0x0000000904047212 */ /* 0x000fc800078efcff */
[----:B------:R-:W-:-:S05]  /*2d90*/  LEA R4, R4, UR53, 0x1 ;  /* 0x0000003504047c11 */ /* 0x000fca000f8e08ff */
[C---:B------:R-:W-:Y:S02]  /*2da0*/  VIADD R5, R4.reuse, 0x200 ;  /* 0x0000020004057836 */ /* 0x040fe40000000000 */
[----:B------:R-:W-:Y:S02]  /*2db0*/  VIADD R8, R4, 0x220 ;  /* 0x0000022004087836 */ /* 0x000fe40000000000 */
[----:B------:R-:W-:Y:S02]  /*2dc0*/  @P3 VIADD R8, R5, 0xffffffe0 ;  /* 0xffffffe005083836 */ /* 0x000fe40000000000 */
[----:B------:R-:W1:Y:S04]  /*2dd0*/  LDSM.16.M88.4 R4, [R4+0x200] ;  /* 0x000200000404783b */ /* 0x000e680000000200 */
[----:B------:R-:W3:Y:S02]  /*2de0*/  LDSM.16.M88.4 R8, [R8] ;  /* 0x000000000808783b */ /* 0x000ee40000000200 */
.L_x_51:
[----:B------:R-:W-:Y:S05]  /*2df0*/  BSYNC B0 ;  /* 0x0000000000007941 */ /* 0x000fea0003800000 */
.L_x_50:
[----:B-1----:R-:W-:Y:S02]  /*2e00*/  HADD2.F32 R15, -RZ, R4.H1_H1 ;  /* 0x30000004ff0f7230 */ /* 0x002fe40000004100 */
[C---:B-----5:R-:W-:Y:S01]  /*2e10*/  FMUL R12, R93.reuse, R57 ;  /* 0x000000395d0c7220 */ /* 0x060fe20000400000 */
[--C-:B------:R-:W-:Y:S02]  /*2e20*/  HADD2.F32 R23, -RZ, R5.reuse.H1_H1 ;  /* 0x30000005ff177230 */ /* 0x100fe40000004100 */
[C---:B------:R-:W-:Y:S01]  /*2e30*/  FMUL R20, R93.reuse, R59 ;  /* 0x0000003b5d147220 */ /* 0x040fe20000400000 */
[----:B------:R-:W-:Y:S02]  /*2e40*/  HADD2.F32 R21, -RZ, R5.H0_H0 ;  /* 0x20000005ff157230 */ /* 0x000fe40000004100 */
[C---:B------:R-:W-:Y:S01]  /*2e50*/  FFMA R14, R92.reuse, R15, R12 ;  /* 0x0000000f5c0e7223 */ /* 0x040fe2000000000c */
[----:B------:R-:W-:Y:S02]  /*2e60*/  HADD2.F32 R15, -RZ, R6.H1_H1 ;  /* 0x30000006ff0f7230 */ /* 0x000fe40000004100 */
[C---:B------:R-:W-:Y:S01]  /*2e70*/  FMUL R12, R93.reuse, R61 ;  /* 0x0000003d5d0c7220 */ /* 0x040fe20000400000 */
[----:B------:R-:W-:Y:S01]  /*2e80*/  FFMA R57, R92, R23, R20 ;  /* 0x000000175c397223 */ /* 0x000fe20000000014 */
[C---:B------:R-:W-:Y:S01]  /*2e90*/  FMUL R95, R93.reuse, R56 ;  /* 0x000000385d5f7220 */ /* 0x040fe20000400000 */
[----:B------:R-:W-:Y:S01]  /*2ea0*/  FMUL R58, R93, R58 ;  /* 0x0000003a5d3a7220 */ /* 0x000fe20000400000 */
[----:B------:R-:W-:-:S02]  /*2eb0*/  HADD2.F32 R23, -RZ, R7.H1_H1 ;  /* 0x30000007ff177230 */ /* 0x000fc40000004100 */
[C---:B------:R-:W-:Y:S01]  /*2ec0*/  FFMA R20, R92.reuse, R15, R12 ;  /* 0x0000000f5c147223 */ /* 0x040fe2000000000c */
[C---:B------:R-:W-:Y:S01]  /*2ed0*/  FMUL R56, R93.reuse, R63 ;  /* 0x0000003f5d387220 */ /* 0x040fe20000400000 */
[----:B---3--:R-:W-:Y:S02]  /*2ee0*/  HADD2.F32 R15, -RZ, R8.H1_H1 ;  /* 0x30000008ff0f7230 */ /* 0x008fe40000004100 */
[C---:B------:R-:W-:Y:S01]  /*2ef0*/  FMUL R12, R93.reuse, R65 ;  /* 0x000000415d0c7220 */ /* 0x040fe20000400000 */
[----:B------:R-:W-:Y:S02]  /*2f00*/  HADD2.F32 R13, -RZ, R4.H0_H0 ;  /* 0x20000004ff0d7230 */ /* 0x000fe40000004100 */
[C---:B------:R-:W-:Y:S01]  /*2f10*/  FFMA R58, R92.reuse, R21, R58 ;  /* 0x000000155c3a7223 */ /* 0x040fe2000000003a */
[----:B------:R-:W-:Y:S02]  /*2f20*/  HADD2.F32 R21, -RZ, R7.H0_H0 ;  /* 0x20000007ff157230 */ /* 0x000fe40000004100 */
[C---:B------:R-:W-:Y:S01]  /*2f30*/  FFMA R61, R92.reuse, R23, R56 ;  /* 0x000000175c3d7223 */ /* 0x040fe20000000038 */
[----:B------:R-:W-:Y:S01]  /*2f40*/  FMUL R62, R93, R62 ;  /* 0x0000003e5d3e7220 */ /* 0x000fe20000400000 */
[----:B------:R-:W-:Y:S01]  /*2f50*/  FFMA R56, R92, R15, R12 ;  /* 0x0000000f5c387223 */ /* 0x000fe2000000000c */
[----:B------:R-:W-:-:S02]  /*2f60*/  IMAD.SHL.U32 R15, R18, 0x10, RZ ;  /* 0x00000010120f7824 */ /* 0x000fc400078e00ff */
[C---:B------:R-:W-:Y:S01]  /*2f70*/  FFMA R95, R92.reuse, R13, R95 ;  /* 0x0000000d5c5f7223 */ /* 0x040fe2000000005f */
[----:B------:R-:W-:Y:S02]  /*2f80*/  HADD2.F32 R13, -RZ, R6.H0_H0 ;  /* 0x20000006ff0d7230 */ /* 0x000fe40000004100 */
[C---:B------:R-:W-:Y:S01]  /*2f90*/  FMUL R59, R93.reuse, R60 ;  /* 0x0000003c5d3b7220 */ /* 0x040fe20000400000 */
[----:B------:R-:W-:Y:S01]  /*2fa0*/  FFMA R62, R92, R21, R62 ;  /* 0x000000155c3e7223 */ /* 0x000fe2000000003e */
[C---:B------:R-:W-:Y:S01]  /*2fb0*/  FMUL R63, R93.reuse, R64 ;  /* 0x000000405d3f7220 */ /* 0x040fe20000400000 */
[--C-:B------:R-:W-:Y:S02]  /*2fc0*/  HADD2.F32 R21, -RZ, R9.reuse.H0_H0 ;  /* 0x20000009ff157230 */ /* 0x100fe40000004100 */
[C---:B------:R-:W-:Y:S01]  /*2fd0*/  FMUL R66, R93.reuse, R66 ;  /* 0x000000425d427220 */ /* 0x040fe20000400000 */
[----:B------:R-:W-:Y:S02]  /*2fe0*/  HADD2.F32 R23, -RZ, R9.H1_H1 ;  /* 0x30000009ff177230 */ /* 0x000fe40000004100 */
[----:B------:R-:W-:Y:S01]  /*2ff0*/  FMUL R60, R93, R67 ;  /* 0x000000435d3c7220 */ /* 0x000fe20000400000 */
[----:B------:R-:W-:Y:S01]  /*3000*/  IMAD.SHL.U32 R65, R18, 0x20, RZ ;  /* 0x0000002012417824 */ /* 0x000fe200078e00ff */
[----:B------:R-:W-:Y:S01]  /*3010*/  LOP3.LUT R64, R15, 0xe00, RZ, 0xc0, !PT ;  /* 0x00000e000f407812 */ /* 0x000fe200078ec0ff */
[----:B------:R-:W-:-:S02]  /*3020*/  HADD2.F32 R15, -RZ, R10.H1_H1 ;  /* 0x3000000aff0f7230 */ /* 0x000fc40000004100 */
[C---:B------:R-:W-:Y:S01]  /*3030*/  FFMA R59, R92.reuse, R13, R59 ;  /* 0x0000000d5c3b7223 */ /* 0x040fe2000000003b */
[C---:B------:R-:W-:Y:S01]  /*3040*/  FMUL R12, R93.reuse, R69 ;  /* 0x000000455d0c7220 */ /* 0x040fe20000400000 */
[----:B------:R-:W-:Y:S02]  /*3050*/  HADD2.F32 R13, -RZ, R8.H0_H0 ;  /* 0x20000008ff0d7230 */ /* 0x000fe40000004100 */
[C---:B------:R-:W-:Y:S01]  /*3060*/  FFMA R21, R92.reuse, R21, R66 ;  /* 0x000000155c157223 */ /* 0x040fe20000000042 */
[----:B------:R-:W-:Y:S01]  /*3070*/  FFMA R60, R92, R23, R60 ;  /* 0x000000175c3c7223 */ /* 0x000fe2000000003c */
[----:B------:R-:W-:Y:S01]  /*3080*/  FMUL R23, R93, R68 ;  /* 0x000000445d177220 */ /* 0x000fe20000400000 */
[----:B------:R-:W-:Y:S01]  /*3090*/  LOP3.LUT R66, R64, 0x20, R65, 0xf8, !PT ;  /* 0x0000002040427812 */ /* 0x000fe200078ef841 */
[C---:B------:R-:W-:Y:S01]  /*30a0*/  FFMA R64, R92.reuse, R15, R12 ;  /* 0x0000000f5c407223 */ /* 0x040fe2000000000c */
[----:B------:R-:W-:Y:S01]  /*30b0*/  SHF.R.U32.HI R68, RZ, 0x1, R18 ;  /* 0x00000001ff447819 */ /* 0x000fe20000011612 */
[----:B------:R-:W-:Y:S01]  /*30c0*/  FFMA R63, R92, R13, R63 ;  /* 0x0000000d5c3f7223 */ /* 0x000fe2000000003f */
[----:B------:R-:W-:Y:S01]  /*30d0*/  LOP3.LUT R67, R65, 0xc0, RZ, 0xc0, !PT ;  /* 0x000000c041437812 */ /* 0x000fe200078ec0ff */
[----:B------:R-:W-:Y:S01]  /*30e0*/  HADD2.F32 R13, -RZ, R10.H0_H0 ;  /* 0x2000000aff0d7230 */ /* 0x000fe20000004100 */
[C---:B------:R-:W-:Y:S01]  /*30f0*/  LOP3.LUT R12, R18.reuse, 0xff, RZ, 0xc0, !PT ;  /* 0x000000ff120c7812 */ /* 0x040fe200078ec0ff */
[----:B------:R-:W-:Y:S01]  /*3100*/  IMAD.SHL.U32 R69, R18, 0x4, RZ ;  /* 0x0000000412457824 */ /* 0x000fe200078e00ff */
[----:B------:R-:W-:Y:S01]  /*3110*/  LOP3.LUT R68, R67, 0x8, R68, 0xf8, !PT ;  /* 0x0000000843447812 */ /* 0x000fe200078ef844 */
[----:B------:R-:W-:-:S02]  /*3120*/  HADD2.F32 R15, -RZ, R11.H1_H1 ;  /* 0x3000000bff0f7230 */ /* 0x000fc40000004100 */
[----:B------:R-:W-:Y:S01]  /*3130*/  FFMA R23, R92, R13, R23 ;  /* 0x0000000d5c177223 */ /* 0x000fe20000000017 */
[----:B------:R-:W-:Y:S01]  /*3140*/  VIADD R12, R12, 0x1f ;  /* 0x0000001f0c0c7836 */ /* 0x000fe20000000000 */
[----:B------:R-:W-:Y:S01]  /*3150*/  LOP3.LUT R67, R66, 0x100, R65, 0xf8, !PT ;  /* 0x0000010042437812 */ /* 0x000fe200078ef841 */
[----:B------:R-:W-:Y:S01]  /*3160*/  HADD2.F32 R13, -RZ, R11.H0_H0 ;  /* 0x2000000bff0d7230 */ /* 0x000fe20000004100 */
[----:B------:R-:W-:Y:S01]  /*3170*/  LOP3.LUT R68, R68, 0x18, R69, 0x78, !PT ;  /* 0x0000001844447812 */ /* 0x000fe200078e7845 */
[C---:B------:R-:W-:Y:S01]  /*3180*/  FMUL R65, R93.reuse, R70 ;  /* 0x000000465d417220 */ /* 0x040fe20000400000 */
[----:B------:R-:W-:Y:S01]  /*3190*/  ISETP.GT.U32.AND P3, PT, R12, 0x3e, PT ;  /* 0x0000003e0c00780c */ /* 0x000fe20003f64070 */
[----:B------:R-:W-:Y:S01]  /*31a0*/  FMUL R66, R93, R71 ;  /* 0x000000475d427220 */ /* 0x000fe20000400000 */
[----:B------:R-:W-:Y:S01]  /*31b0*/  LOP3.LUT R12, R67, R68, RZ, 0xfc, !PT ;  /* 0x00000044430c7212 */ /* 0x000fe200078efcff */
[----:B------:R-:W-:Y:S01]  /*31c0*/  FFMA R65, R92, R13, R65 ;  /* 0x0000000d5c417223 */ /* 0x000fe20000000041 */
[----:B------:R-:W-:Y:S01]  /*31d0*/  IMAD.MOV.U32 R13, RZ, RZ, 0x20 ;  /* 0x00000020ff0d7424 */ /* 0x000fe200078e00ff */
[----:B------:R-:W-:Y:S01]  /*31e0*/  LOP3.LUT P4, RZ, R18, 0x4, RZ, 0xc0, !PT ;  /* 0x0000000412ff7812 */ /* 0x000fe2000788c0ff */
[----:B------:R-:W-:Y:S01]  /*31f0*/  FFMA R66, R92, R15, R66 ;  /* 0x0000000f5c427223 */ /* 0x000fe20000000042 */
[----:B------:R-:W-:Y:S01]  /*3200*/  LEA R12, R12, UR53, 0x1 ;  /* 0x000000350c0c7c11 */ /* 0x000fe2000f8e08ff */
[----:B------:R-:W-:Y:S05]  /*3210*/  WARPSYNC.ALL ;  /* 0x0000000000007948 */ /* 0x000fea0003800000 */
[----:B------:R-:W-:Y:S01]  /*3220*/  F2FP.F16.F32.PACK_AB R71, R61, R62 ;  /* 0x0000003e3d47723e */ /* 0x000fe200000000ff */
[----:B------:R-:W-:Y:S01]  /*3230*/  VIADD R62, R12, 0x200 ;  /* 0x000002000c3e7836 */ /* 0x000fe20000000000 */
[----:B------:R-:W-:Y:S01]  /*3240*/  SEL R13, R13, 0xffffffe0, !P4 ;  /* 0xffffffe00d0d7807 */ /* 0x000fe20006000000 */
[----:B------:R-:W-:Y:S01]  /*3250*/  BSSY B0, `(.L_x_55) ;  /* 0x0000019000007945 */ /* 0x000fe20003800000 */
[----:B------:R-:W-:-:S02]  /*3260*/  F2FP.F16.F32.PACK_AB R68, R14, R95 ;  /* 0x0000005f0e44723e */ /* 0x000fc400000000ff */
[----:B------:R-:W-:Y:S01]  /*3270*/  F2FP.F16.F32.PACK_AB R69, R57, R58 ;  /* 0x0000003a3945723e */ /* 0x000fe200000000ff */
[----:B------:R-:W-:Y:S01]  /*3280*/  IMAD.IADD R14, R62, 0x1, R13 ;  /* 0x000000013e0e7824 */ /* 0x000fe200078e020d */
[----:B------:R-:W-:Y:S02]  /*3290*/  F2FP.F16.F32.PACK_AB R70, R20, R59 ;  /* 0x0000003b1446723e */ /* 0x000fe400000000ff */
[----:B------:R-:W-:Y:S02]  /*32a0*/  F2FP.F16.F32.PACK_AB R56, R56, R63 ;  /* 0x0000003f3838723e */ /* 0x000fe400000000ff */
[----:B------:R-:W-:Y:S01]  /*32b0*/  F2FP.F16.F32.PACK_AB R57, R60, R21 ;  /* 0x000000153c39723e */ /* 0x000fe200000000ff */
[----:B------:R1:W-:Y:S01]  /*32c0*/  STSM.16.M88.4 [R12+0x200], R68 ;  /* 0x000200440c007844 */ /* 0x0003e20000000200 */
[----:B------:R-:W-:Y:S02]  /*32d0*/  F2FP.F16.F32.PACK_AB R58, R64, R23 ;  /* 0x00000017403a723e */ /* 0x000fe400000000ff */
[----:B------:R-:W-:-:S05]  /*32e0*/  F2FP.F16.F32.PACK_AB R59, R66, R65 ;  /* 0x00000041423b723e */ /* 0x000fca00000000ff */
[----:B------:R1:W-:Y:S01]  /*32f0*/  STSM.16.M88.4 [R14], R56 ;  /* 0x000000380e007844 */ /* 0x0003e20000000200 */
[----:B------:R-:W-:Y:S01]  /*3300*/  @!PT LDS RZ, [RZ] ;  /* 0x00000000fffff984 */ /* 0x000fe20000000800 */
[----:B------:R-:W-:Y:S01]  /*3310*/  @!PT LDS RZ, [RZ] ;  /* 0x00000000fffff984 */ /* 0x000fe20000000800 */
[----:B------:R-:W-:Y:S01]  /*3320*/  @!PT LDS RZ, [RZ] ;  /* 0x00000000fffff984 */ /* 0x000fe20000000800 */
[----:B------:R-:W-:Y:S01]  /*3330*/  @!PT LDS RZ, [RZ] ;  /* 0x00000000fffff984 */ /* 0x000fe20000000800 */
[----:B------:R3:W-:Y:S06]  /*3340*/  MEMBAR.ALL.CTA ;  /* 0x0000000000007992 */ /* 0x0007ec0000008000 */
[----:B---3--:R-:W3:Y:S02]  /*3350*/  FENCE.VIEW.ASYNC.S ;  /* 0x00000000000073c6 */ /* 0x008ee40000000000 */
[----:B---3--:R-:W-:Y:S06]  /*3360*/  BAR.SYNC.DEFER_BLOCKING 0x1, 0x100 ;  /* 0x0044000000007b1d */ /* 0x008fec0000010000 */
[----:B------:R-:W-:Y:S05]  /*3370*/  @P3 BRA `(.L_x_56) ;  /* 0x0000000000183947 */ /* 0x000fea0003800000 */
[----:B------:R-:W-:Y:S02]  /*3380*/  UIADD3 UR4, UP0, UR54, 0x4f0, URZ ;  /* 0x000004f036047890 */ /* 0x000fe4000ff1e03f */
[----:B------:R-:W-:Y:S02]  /*3390*/  UIADD3 UR44, UR53, 0x200, URZ ;  /* 0x00000200352c7890 */ /* 0x000fe4000fffe03f */
[----:B------:R-:W-:-:S09]  /*33a0*/  UIADD3.X UR5, URZ, UR55, URZ, UP0, !UPT ;  /* 0x000000373f057290 */ /* 0x000fd200087fe43f */
[----:B------:R3:W-:Y:S01]  /*33b0*/  UTMASTG.3D [UR44], [UR4] ;  /* 0x0000002c040073b5 */ /* 0x0007e20008010000 */
[----:B------:R0:W-:Y:S01]  /*33c0*/  UTMACMDFLUSH ;  /* 0x00000000000079b7 */ /* 0x0001e20000000000 */
[----:B---3--:R-:W-:-:S04]  /*33d0*/  DEPBAR.LE SB0, 0x1 ;  /* 0x000080400000791a */ /* 0x008fc80000000000 */
.L_x_56:
[----:B------:R-:W-:Y:S05]  /*33e0*/  BSYNC B0 ;  /* 0x0000000000007941 */ /* 0x000fea0003800000 */
.L_x_55:
[----:B------:R-:W-:Y:S01]  /*33f0*/  BAR.SYNC.DEFER_BLOCKING 0x1, 0x100 ;  /* 0x0044000000007b1d */ /* 0x000fe20000010000 */
[----:B------:R-:W-:-:S13]  /*3400*/  ISETP.NE.AND P5, PT, RZ, UR48, PT ;  /* 0x00000030ff007c0c */ /* 0x000fda000bfa5270 */
[----:B------:R-:W-:Y:S05]  /*3410*/  @!P5 BRA `(.L_x_57) ;  /* 0x000000000034d947 */ /* 0x000fea0003800000 */
[----:B------:R-:W-:Y:S04]  /*3420*/  BSSY B0, `(.L_x_58) ;  /* 0x0000009000007945 */ /* 0x000fe80003800000 */
[----:B------:R-:W-:Y:S05]  /*3430*/  @!P0 BRA `(.L_x_59) ;  /* 0x00000000001c8947 */ /* 0x000fea0003800000 */
[----:B------:R-:W-:-:S13]  /*3440*/  ISETP.NE.AND P5, PT, R96, 0x3, PT ;  /* 0x000000036000780c */ /* 0x000fda0003fa5270 */
[----:B------:R-:W-:Y:S05]  /*3450*/  @!P5 BRA `(.L_x_60) ;  /* 0x000000000004d947 */ /* 0x000fea0003800000 */
[----:B------:R-:W-:Y:S01]  /*3460*/  BPT.TRAP 0x1 ;  /* 0x000000040000795c */ /* 0x000fe20000300000 */
.L_x_60:
[----:B------:R-:W-:-:S04]  /*3470*/  ULEA UR4, UR39, UR53, 0x3 ;  /* 0x0000003527047291 */ /* 0x000fc8000f8e183f */
[----:B------:R-:W-:-:S04]  /*3480*/  UIADD3 UR4, UR4, 0x60, URZ ;  /* 0x0000006004047890 */ /* 0x000fc8000fffe03f */
[----:B------:R-:W-:-:S09]  /*3490*/  UPRMT UR4, UR52, 0x654, UR4 ;  /* 0x0000065434047896 */ /* 0x000fd20008000004 */
[----:B------:R-:W-:Y:S03]  /*34a0*/  SYNCS.ARRIVE.TRANS64.RED.A1T0 RZ, [UR4], RZ ;  /* 0x000000ffffff79a7 */ /* 0x000fe60008100404 */
.L_x_59:
[----:B------:R-:W-:Y:S05]  /*34b0*/  BSYNC B0 ;  /* 0x0000000000007941 */ /* 0x000fea0003800000 */
.L_x_58:
[----:B------:R-:W-:-:S04]  /*34c0*/  UIADD3 UR39, UR39, 0x1, URZ ;  /* 0x0000000127277890 */ /* 0x000fc8000fffe03f */
[----:B------:R-:W-:-:S04]  /*34d0*/  UISETP.NE.AND UP0, UPT, UR39, 0x4, UPT ;  /* 0x000000042700788c */ /* 0x000fc8000bf05270 */
[----:B------:R-:W-:-:S12]  /*34e0*/  USEL UR39, UR39, URZ, UP0 ;  /* 0x0000003f27277287 */ /* 0x000fd80008000000 */
.L_x_57:
[----:B------:R-:W-:Y:S04]  /*34f0*/  BSSY B0, `(.L_x_61) ;  /* 0x0000014000007945 */ /* 0x000fe80003800000 */
[----:B------:R-:W-:Y:S05]  /*3500*/  @!P0 BRA `(.L_x_62) ;  /* 0x0000000000488947 */ /* 0x000fea0003800000 */
[----:B------:R-:W-:-:S13]  /*3510*/  ISETP.NE.AND P5, PT, R96, 0x3, PT ;  /* 0x000000036000780c */ /* 0x000fda0003fa5270 */
[----:B------:R-:W-:Y:S05]  /*3520*/  @!P5 BRA `(.L_x_63) ;  /* 0x000000000004d947 */ /* 0x000fea0003800000 */
[----:B------:R-:W-:Y:S01]  /*3530*/  BPT.TRAP 0x1 ;  /* 0x000000040000795c */ /* 0x000fe20000300000 */
.L_x_63:
[----:B------:R-:W-:Y:S01]  /*3540*/  PLOP3.LUT P5, PT, PT, PT, PT, 0x8, 0x0 ;  /* 0x000000000000781c */ /* 0x000fe20003fae170 */
[C---:B-1----:R-:W-:Y:S01]  /*3550*/  @!P2 IMAD R14, R3.reuse, 0x2000, R62 ;  /* 0x00002000030ea824 */ /* 0x042fe200078e023e */
[----:B------:R-:W-:Y:S01]  /*3560*/  @!P2 PLOP3.LUT P5, PT, P4, PT, PT, 0x80, 0x0 ;  /* 0x000000000000a81c */ /* 0x000fe200027af070 */
[----:B------:R-:W-:Y:S01]  /*3570*/  BSSY B1, `(.L_x_64) ;  /* 0x0000007000017945 */ /* 0x000fe20003800000 */
[----:B------:R-:W-:Y:S01]  /*3580*/  LEA R20, R3, UR53, 0x3 ;  /* 0x0000003503147c11 */ /* 0x000fe2000f8e18ff */
[----:B------:R-:W-:Y:S01]  /*3590*/  @!P2 VIADD R15, R14, 0x20 ;  /* 0x000000200e0fa836 */ /* 0x000fe20000000000 */
[----:B------:R-:W-:-:S09]  /*35a0*/  SHF.L.U32 R21, R91, 0x1f, RZ ;  /* 0x0000001f5b157819 */ /* 0x000fd200000006ff */
[----:B------:R-:W-:Y:S01]  /*35b0*/  @P5 VIADD R15, R14, 0xffffffe0 ;  /* 0xffffffe00e0f5836 */ /* 0x000fe20000000000 */
[----:B------:R-:W1:Y:S02]  /*35c0*/  SYNCS.PHASECHK.TRANS64.TRYWAIT P5, [R20+URZ+0x40], R21 ;  /* 0x00004015140075a7 */ /* 0x000e6400080a017f */
[----:B-1----:R-:W-:Y:S05]  /*35d0*/  @!P5 BRA `(.L_x_65) ;  /* 0x0000004400c4d947 */ /* 0x002fea0003800000 */
.L_x_168:
[----:B------:R-:W-:Y:S05]  /*35e0*/  BSYNC B1 ;  /* 0x0000000000017941 */ /* 0x000fea0003800000 */
.L_x_64:
[----:B------:R-:W-:Y:S05]  /*35f0*/  @!P2 WARPSYNC.ALL ;  /* 0x000000000000a948 */ /* 0x000fea0003800000 */
[----:B------:R3:W4:Y:S01]  /*3600*/  @!P2 LDSM.16.M88.4 R4, [R14] ;  /* 0x000000000e04a83b */ /* 0x0007220000000200 */
[----:B------:R-:W-:-:S03]  /*3610*/  IADD3 R3, R3, 0x1, RZ ;  /* 0x0000000103037810 */ /* 0x000fc60007ffe0ff */
[----:B------:R3:W1:Y:S04]  /*3620*/  @!P2 LDSM.16.M88.4 R8, [R15] ;  /* 0x000000000f08a83b */ /* 0x0006680000000200 */
.L_x_62:
[----:B------:R-:W-:Y:S05]  /*3630*/  BSYNC B0 ;  /* 0x0000000000007941 */ /* 0x000fea0003800000 */
.L_x_61:
[C---:B---3--:R-:W-:Y:S01]  /*3640*/  FMUL R15, R93.reuse, R24 ;  /* 0x000000185d0f7220 */ /* 0x048fe20000400000 */
[--C-:B-1--4-:R-:W-:Y:S02]  /*3650*/  HADD2.F32 R14, -RZ, R4.reuse.H0_H0 ;  /* 0x20000004ff0e7230 */ /* 0x112fe40000004100 */
[C---:B------:R-:W-:Y:S01]  /*3660*/  FMUL R21, R93.reuse, R26 ;  /* 0x0000001a5d157220 */ /* 0x040fe20000400000 */
[----:B------:R-:W-:Y:S02]  /*3670*/  HADD2.F32 R20, -RZ, R4.H1_H1 ;  /* 0x30000004ff147230 */ /* 0x000fe40000004100 */
[C---:B------:R-:W-:Y:S01]  /*3680*/  FMUL R25, R93.reuse, R25 ;  /* 0x000000195d197220 */ /* 0x040fe20000400000 */
[--C-:B------:R-:W-:Y:S02]  /*3690*/  HADD2.F32 R24, -RZ, R5.reuse.H0_H0 ;  /* 0x20000005ff187230 */ /* 0x100fe40000004100 */
[----:B------:R-:W-:Y:S01]  /*36a0*/  FMUL R27, R93, R27 ;  /* 0x0000001b5d1b7220 */ /* 0x000fe20000400000 */
[----:B------:R-:W-:-:S02]  /*36b0*/  HADD2.F32 R26, -RZ, R5.H1_H1 ;  /* 0x30000005ff1a7230 */ /* 0x000fc40000004100 */
[C---:B------:R-:W-:Y:S01]  /*36c0*/  FFMA R15, R92.reuse, R14, R15 ;  /* 0x0000000e5c0f7223 */ /* 0x040fe2000000000f */
[C---:B------:R-:W-:Y:S01]  /*36d0*/  FFMA R14, R92.reuse, R20, R25 ;  /* 0x000000145c0e7223 */ /* 0x040fe20000000019 */
[C---:B------:R-:W-:Y:S01]  /*36e0*/  FFMA R21, R92.reuse, R24, R21 ;  /* 0x000000185c157223 */ /* 0x040fe20000000015 */
[C---:B------:R-:W-:Y:S01]  /*36f0*/  FMUL R23, R93.reuse, R28 ;  /* 0x0000001c5d177220 */ /* 0x040fe20000400000 */
[----:B------:R-:W-:Y:S01]  /*3700*/  FFMA R20, R92, R26, R27 ;  /* 0x0000001a5c147223 */ /* 0x000fe2000000001b */
[--C-:B------:R-:W-:Y:S02]  /*3710*/  HADD2.F32 R24, -RZ, R6.reuse.H0_H0 ;  /* 0x20000006ff187230 */ /* 0x100fe40000004100 */
[C---:B------:R-:W-:Y:S01]  /*3720*/  FMUL R25, R93.reuse, R30 ;  /* 0x0000001e5d197220 */ /* 0x040fe20000400000 */
[----:B------:R-:W-:Y:S02]  /*3730*/  HADD2.F32 R26, -RZ, R6.H1_H1 ;  /* 0x30000006ff1a7230 */ /* 0x000fe40000004100 */
[----:B------:R-:W-:Y:S01]  /*3740*/  FMUL R29, R93, R29 ;  /* 0x0000001d5d1d7220 */ /* 0x000fe20000400000 */
[----:B------:R-:W-:-:S02]  /*3750*/  HADD2.F32 R28, -RZ, R7.H0_H0 ;  /* 0x20000007ff1c7230 */ /* 0x000fc40000004100 */
[C---:B------:R-:W-:Y:S01]  /*3760*/  FMUL R31, R93.reuse, R31 ;  /* 0x0000001f5d1f7220 */ /* 0x040fe20000400000 */
[----:B------:R-:W-:Y:S02]  /*3770*/  HADD2.F32 R30, -RZ, R7.H1_H1 ;  /* 0x30000007ff1e7230 */ /* 0x000fe40000004100 */
[C---:B------:R-:W-:Y:S01]  /*3780*/  FFMA R23, R92.reuse, R24, R23 ;  /* 0x000000185c177223 */ /* 0x040fe20000000017 */
[C---:B------:R-:W-:Y:S01]  /*3790*/  FFMA R24, R92.reuse, R26, R29 ;  /* 0x0000001a5c187223 */ /* 0x040fe2000000001d */
[C---:B------:R-:W-:Y:S01]  /*37a0*/  FFMA R25, R92.reuse, R28, R25 ;  /* 0x0000001c5c197223 */ /* 0x040fe20000000019 */
[C---:B------:R-:W-:Y:S01]  /*37b0*/  FMUL R27, R93.reuse, R32 ;  /* 0x000000205d1b7220 */ /* 0x040fe20000400000 */
[----:B------:R-:W-:Y:S01]  /*37c0*/  FFMA R26, R92, R30, R31 ;  /* 0x0000001e5c1a7223 */ /* 0x000fe2000000001f */
[--C-:B------:R-:W-:Y:S02]  /*37d0*/  HADD2.F32 R28, -RZ, R8.reuse.H0_H0 ;  /* 0x20000008ff1c7230 */ /* 0x100fe40000004100 */
[----:B------:R-:W-:Y:S01]  /*37e0*/  FMUL R29, R93, R34 ;  /* 0x000000225d1d7220 */ /* 0x000fe20000400000 */
[----:B------:R-:W-:-:S02]  /*37f0*/  HADD2.F32 R30, -RZ, R8.H1_H1 ;  /* 0x30000008ff1e7230 */ /* 0x000fc40000004100 */
[C---:B------:R-:W-:Y:S01]  /*3800*/  FMUL R33, R93.reuse, R33 ;  /* 0x000000215d217220 */ /* 0x040fe20000400000 */
[--C-:B------:R-:W-:Y:S02]  /*3810*/  HADD2.F32 R32, -RZ, R9.reuse.H0_H0 ;  /* 0x20000009ff207230 */ /* 0x100fe40000004100 */
[C---:B------:R-:W-:Y:S01]  /*3820*/  FMUL R35, R93.reuse, R35 ;  /* 0x000000235d237220 */ /* 0x040fe20000400000 */
[----:B------:R-:W-:Y:S02]  /*3830*/  HADD2.F32 R34, -RZ, R9.H1_H1 ;  /* 0x30000009ff227230 */ /* 0x000fe40000004100 */
[C---:B------:R-:W-:Y:S01]  /*3840*/  FFMA R27, R92.reuse, R28, R27 ;  /* 0x0000001c5c1b7223 */ /* 0x040fe2000000001b */
[C---:B------:R-:W-:Y:S01]  /*3850*/  FFMA R28, R92.reuse, R30, R33 ;  /* 0x0000001e5c1c7223 */ /* 0x040fe20000000021 */
[C---:B------:R-:W-:Y:S01]  /*3860*/  FFMA R29, R92.reuse, R32, R29 ;  /* 0x000000205c1d7223 */ /* 0x040fe2000000001d */
[--C-:B------:R-:W-:Y:S02]  /*3870*/  HADD2.F32 R32, -RZ, R10.reuse.H0_H0 ;  /* 0x2000000aff207230 */ /* 0x100fe40000004100 */
[----:B------:R-:W-:Y:S01]  /*3880*/  FFMA R30, R92, R34, R35 ;  /* 0x000000225c1e7223 */ /* 0x000fe20000000023 */
[C---:B------:R-:W-:Y:S01]  /*3890*/  FMUL R31, R93.reuse, R36 ;  /* 0x000000245d1f7220 */ /* 0x040fe20000400000 */
[----:B------:R-:W-:Y:S01]  /*38a0*/  FMUL R33, R93, R38 ;  /* 0x000000265d217220 */ /* 0x000fe20000400000 */
[----:B------:R-:W-:-:S02]  /*38b0*/  HADD2.F32 R34, -RZ, R10.H1_H1 ;  /* 0x3000000aff227230 */ /* 0x000fc40000004100 */
[C---:B------:R-:W-:Y:S01]  /*38c0*/  FMUL R37, R93.reuse, R37 ;  /* 0x000000255d257220 */ /* 0x040fe20000400000 */
[--C-:B------:R-:W-:Y:S02]  /*38d0*/  HADD2.F32 R36, -RZ, R11.reuse.H0_H0 ;  /* 0x2000000bff247230 */ /* 0x100fe40000004100 */
[----:B------:R-:W-:Y:S01]  /*38e0*/  FMUL R39, R93, R39 ;  /* 0x000000275d277220 */ /* 0x000fe20000400000 */
[----:B------:R-:W-:Y:S02]  /*38f0*/  HADD2.F32 R38, -RZ, R11.H1_H1 ;  /* 0x3000000bff267230 */ /* 0x000fe40000004100 */
[C---:B------:R-:W-:Y:S01]  /*3900*/  FFMA R31, R92.reuse, R32, R31 ;  /* 0x000000205c1f7223 */ /* 0x040fe2000000001f */
[C---:B------:R-:W-:Y:S01]  /*3910*/  FFMA R32, R92.reuse, R34, R37 ;  /* 0x000000225c207223 */ /* 0x040fe20000000025 */
[----:B------:R-:W-:Y:S01]  /*3920*/  FFMA R33, R92, R36, R33 ;  /* 0x000000245c217223 */ /* 0x000fe20000000021 */
[----:B------:R-:W-:Y:S01]  /*3930*/  F2FP.F16.F32.PACK_AB R29, R30, R29 ;  /* 0x0000001d1e1d723e */ /* 0x000fe200000000ff */
[----:B------:R-:W-:Y:S01]  /*3940*/  FFMA R34, R92, R38, R39 ;  /* 0x000000265c227223 */ /* 0x000fe20000000027 */
[----:B------:R-:W-:Y:S01]  /*3950*/  F2FP.F16.F32.PACK_AB R36, R14, R15 ;  /* 0x0000000f0e24723e */ /* 0x000fe200000000ff */
[----:B------:R-:W-:Y:S05]  /*3960*/  WARPSYNC.ALL ;  /* 0x0000000000007948 */ /* 0x000fea0003800000 */
[----:B------:R-:W-:Y:S01]  /*3970*/  F2FP.F16.F32.PACK_AB R37, R20, R21 ;  /* 0x000000151425723e */ /* 0x000fe200000000ff */
[----:B------:R-:W-:Y:S01]  /*3980*/  BSSY B0, `(.L_x_66) ;  /* 0x000001a000007945 */ /* 0x000fe20003800000 */
[----:B------:R-:W-:-:S02]  /*3990*/  F2FP.F16.F32.PACK_AB R38, R24, R23 ;  /* 0x000000171826723e */ /* 0x000fc400000000ff */
[----:B------:R-:W-:Y:S02]  /*39a0*/  F2FP.F16.F32.PACK_AB R39, R26, R25 ;  /* 0x000000191a27723e */ /* 0x000fe400000000ff */
[----:B------:R-:W-:Y:S02]  /*39b0*/  F2FP.F16.F32.PACK_AB R30, R32, R31 ;  /* 0x0000001f201e723e */ /* 0x000fe400000000ff */
[----:B------:R-:W-:Y:S01]  /*39c0*/  F2FP.F16.F32.PACK_AB R28, R28, R27 ;  /* 0x0000001b1c1c723e */ /* 0x000fe200000000ff */
[----:B------:R1:W-:Y:S01]  /*39d0*/  STSM.16.M88.4 [R12+0x2200], R36 ;  /* 0x002200240c007844 */ /* 0x0003e20000000200 */
[----:B------:R-:W-:Y:S02]  /*39e0*/  F2FP.F16.F32.PACK_AB R31, R34, R33 ;  /* 0x00000021221f723e */ /* 0x000fe400000000ff */
[----:B------:R-:W-:-:S05]  /*39f0*/  IADD3 R14, R13, 0x2200, R12 ;  /* 0x000022000d0e7810 */ /* 0x000fca0007ffe00c */
        /* <DEDUP_REMOVED lines=11> */
[----:B------:R-:W-:Y:S02]  /*3ab0*/  UIADD3 UR4, UR53, 0x2200, URZ ;  /* 0x0000220035047890 */ /* 0x000fe4000fffe03f */
[----:B------:R-:W-:Y:S01]  /*3ac0*/  UIADD3.X UR9, URZ, UR55, URZ, UP0, !UPT ;  /* 0x000000373f097290 */ /* 0x000fe200087fe43f */
[----:B------:R-:W-:Y:S01]  /*3ad0*/  UMOV UR5, UR45 ;  /* 0x0000002d00057c82 */ /* 0x000fe20008000000 */
[----:B------:R-:W-:-:S07]  /*3ae0*/  UMOV UR7, UR47 ;  /* 0x0000002f00077c82 */ /* 0x000fce0008000000 */
[----:B------:R3:W-:Y:S01]  /*3af0*/  UTMASTG.3D [UR4], [UR8] ;  /* 0x00000004080073b5 */ /* 0x0007e20008010000 */
[----:B------:R0:W-:Y:S01]  /*3b00*/  UTMACMDFLUSH ;  /* 0x00000000000079b7 */ /* 0x0001e20000000000 */
[----:B---3--:R-:W-:-:S04]  /*3b10*/  DEPBAR.LE SB0, 0x1 ;  /* 0x000080400000791a */ /* 0x008fc80000000000 */
.L_x_67:
[----:B------:R-:W-:Y:S05]  /*3b20*/  BSYNC B0 ;  /* 0x0000000000007941 */ /* 0x000fea0003800000 */
.L_x_66:
[----:B------:R-:W-:Y:S06]  /*3b30*/  BAR.SYNC.DEFER_BLOCKING 0x1, 0x100 ;  /* 0x0044000000007b1d */ /* 0x000fec0000010000 */
[----:B------:R-:W-:Y:S04]  /*3b40*/  BSSY B0, `(.L_x_68) ;  /* 0x0000009000007945 */ /* 0x000fe80003800000 */
[----:B------:R-:W-:Y:S05]  /*3b50*/  @!P0 BRA `(.L_x_69) ;  /* 0x00000000001c8947 */ /* 0x000fea0003800000 */
[----:B------:R-:W-:-:S13]  /*3b60*/  ISETP.NE.AND P5, PT, R96, 0x3, PT ;  /* 0x000000036000780c */ /* 0x000fda0003fa5270 */
[----:B------:R-:W-:Y:S05]  /*3b70*/  @!P5 BRA `(.L_x_70) ;  /* 0x000000000004d947 */ /* 0x000fea0003800000 */
[----:B------:R-:W-:Y:S01]  /*3b80*/  BPT.TRAP 0x1 ;  /* 0x000000040000795c */ /* 0x000fe20000300000 */
.L_x_70:
[----:B------:R-:W-:-:S04]  /*3b90*/  ULEA UR4, UR39, UR53, 0x3 ;  /* 0x0000003527047291 */ /* 0x000fc8000f8e183f */
[----:B------:R-:W-:-:S04]  /*3ba0*/  UIADD3 UR4, UR4, 0x60, URZ ;  /* 0x0000006004047890 */ /* 0x000fc8000fffe03f */
[----:B------:R-:W-:-:S09]  /*3bb0*/  UPRMT UR4, UR52, 0x654, UR4 ;  /* 0x0000065434047896 */ /* 0x000fd20008000004 */
[----:B------:R-:W-:Y:S03]  /*3bc0*/  SYNCS.ARRIVE.TRANS64.RED.A1T0 RZ, [UR4], RZ ;  /* 0x000000ffffff79a7 */ /* 0x000fe60008100404 */
.L_x_69:
[----:B------:R-:W-:Y:S05]  /*3bd0*/  BSYNC B0 ;  /* 0x0000000000007941 */ /* 0x000fea0003800000 */
.L_x_68:
[----:B------:R-:W-:Y:S01]  /*3be0*/  UIADD3 UR39, UR39, 0x1, URZ ;  /* 0x0000000127277890 */ /* 0x000fe2000fffe03f */
[----:B------:R-:W-:Y:S01]  /*3bf0*/  BSSY B0, `(.L_x_71) ;  /* 0x000001c000007945 */ /* 0x000fe20003800000 */
[----:B-1----:R-:W-:Y:S02]  /*3c00*/  IMAD.MOV.U32 R14, RZ, RZ, R91 ;  /* 0x000000ffff0e7224 */ /* 0x002fe400078e005b */
[----:B------:R-:W-:-:S04]  /*3c10*/  UISETP.NE.AND UP0, UPT, UR39, 0x4, UPT ;  /* 0x000000042700788c */ /* 0x000fc8000bf05270 */
[----:B------:R-:W-:Y:S01]  /*3c20*/  USEL UR39, UR39, URZ, UP0 ;  /* 0x0000003f27277287 */ /* 0x000fe20008000000 */
[----:B------:R-:W-:Y:S11]  /*3c30*/  @!P0 BRA `(.L_x_72) ;  /* 0x00000000005c8947 */ /* 0x000ff60003800000 */
[----:B------:R-:W-:-:S13]  /*3c40*/  ISETP.NE.AND P5, PT, R96, 0x3, PT ;  /* 0x000000036000780c */ /* 0x000fda0003fa5270 */
[----:B------:R-:W-:Y:S05]  /*3c50*/  @!P5 BRA `(.L_x_73) ;  /* 0x000000000004d947 */ /* 0x000fea0003800000 */
[----:B------:R-:W-:Y:S01]  /*3c60*/  BPT.TRAP 0x1 ;  /* 0x000000040000795c */ /* 0x000fe20000300000 */
.L_x_73:
[----:B------:R-:W-:Y:S01]  /*3c70*/  PLOP3.LUT P5, PT, PT, PT, PT, 0x8, 0x0 ;  /* 0x000000000000781c */ /* 0x000fe20003fae170 */
[C---:B------:R-:W-:Y:S01]  /*3c80*/  @!P2 IMAD R23, R3.reuse, 0x2000, R62 ;  /* 0x000020000317a824 */ /* 0x040fe200078e023e */
[----:B------:R-:W-:Y:S01]  /*3c90*/  @!P2 PLOP3.LUT P5, PT, P4, PT, PT, 0x80, 0x0 ;  /* 0x000000000000a81c */ /* 0x000fe200027af070 */
[----:B------:R-:W-:Y:S01]  /*3ca0*/  BSSY B1, `(.L_x_74) ;  /* 0x0000008000017945 */ /* 0x000fe20003800000 */
[----:B------:R-:W-:Y:S01]  /*3cb0*/  LEA R20, R3, UR53, 0x3 ;  /* 0x0000003503147c11 */ /* 0x000fe2000f8e18ff */
[----:B------:R-:W-:Y:S01]  /*3cc0*/  @!P2 VIADD R14, R23, 0x20 ;  /* 0x00000020170ea836 */ /* 0x000fe20000000000 */
[----:B------:R-:W-:-:S09]  /*3cd0*/  SHF.L.U32 R21, R91, 0x1f, RZ ;  /* 0x0000001f5b157819 */ /* 0x000fd200000006ff */
[----:B------:R-:W-:Y:S01]  /*3ce0*/  @P5 VIADD R14, R23, 0xffffffe0 ;  /* 0xffffffe0170e5836 */ /* 0x000fe20000000000 */
[----:B------:R-:W1:Y:S03]  /*3cf0*/  SYNCS.PHASECHK.TRANS64.TRYWAIT P5, [R20+URZ+0x40], R21 ;  /* 0x00004015140075a7 */ /* 0x000e6600080a017f */
[----:B------:R-:W-:Y:S01]  /*3d00*/  @!P2 IMAD.MOV.U32 R15, RZ, RZ, R14 ;  /* 0x000000ffff0fa224 */ /* 0x000fe200078e000e */
[----:B-1----:R-:W-:Y:S06]  /*3d10*/  @!P5 BRA `(.L_x_75) ;  /* 0x000000400008d947 */ /* 0x002fec0003800000 */
.L_x_169:
[----:B------:R-:W-:Y:S05]  /*3d20*/  BSYNC B1 ;  /* 0x0000000000017941 */ /* 0x000fea0003800000 */
.L_x_74:
[----:B------:R-:W-:Y:S05]  /*3d30*/  @!P2 WARPSYNC.ALL ;  /* 0x000000000000a948 */ /* 0x000fea0003800000 */
[----:B------:R3:W4:Y:S01]  /*3d40*/  @!P2 LDSM.16.M88.4 R4, [R23] ;  /* 0x000000001704a83b */ /* 0x0007220000000200 */
[----:B------:R-:W-:-:S03]  /*3d50*/  VIADD R3, R3, 0x1 ;  /* 0x0000000103037836 */ /* 0x000fc60000000000 */
[----:B------:R3:W1:Y:S02]  /*3d60*/  @!P2 LDSM.16.M88.4 R8, [R15] ;  /* 0x000000000f08a83b */ /* 0x0006640000000200 */
[----:B------:R-:W-:-:S04]  /*3d70*/  ISETP.NE.AND P5, PT, R3, 0x4, PT ;  /* 0x000000040300780c */ /* 0x000fc80003fa5270 */
[----:B------:R-:W-:Y:S02]  /*3d80*/  SEL R14, RZ, 0x1, P5 ;  /* 0x00000001ff0e7807 */ /* 0x000fe40002800000 */
[----:B------:R-:W-:Y:S02]  /*3d90*/  SEL R3, R3, RZ, P5 ;  /* 0x000000ff03037207 */ /* 0x000fe40002800000 */
[----:B---3--:R-:W-:-:S07]  /*3da0*/  LOP3.LUT R14, R91, R14, RZ, 0x3c, !PT ;  /* 0x0000000e5b0e7212 */ /* 0x008fce00078e3cff */
.L_x_72:
[----:B------:R-:W-:Y:S05]  /*3db0*/  BSYNC B0 ;  /* 0x0000000000007941 */ /* 0x000fea0003800000 */
.L_x_71:
[--C-:B----4-:R-:W-:Y:S02]  /*3dc0*/  HADD2.F32 R24, -RZ, R5.reuse.H0_H0 ;  /* 0x20000005ff187230 */ /* 0x110fe40000004100 */
[C---:B-1----:R-:W-:Y:S01]  /*3dd0*/  FMUL R21, R93.reuse, R74 ;  /* 0x0000004a5d157220 */ /* 0x042fe20000400000 */
[----:B------:R-:W-:Y:S02]  /*3de0*/  HADD2.F32 R26, -RZ, R5.H1_H1 ;  /* 0x30000005ff1a7230 */ /* 0x000fe40000004100 */
[C---:B------:R-:W-:Y:S01]  /*3df0*/  FMUL R75, R93.reuse, R75 ;  /* 0x0000004b5d4b7220 */ /* 0x040fe20000400000 */
[--C-:B------:R-:W-:Y:S02]  /*3e00*/  HADD2.F32 R28, -RZ, R6.reuse.H0_H0 ;  /* 0x20000006ff1c7230 */ /* 0x100fe40000004100 */
[C---:B------:R-:W-:Y:S01]  /*3e10*/  FMUL R23, R93.reuse, R76 ;  /* 0x0000004c5d177220 */ /* 0x040fe20000400000 */
[----:B------:R-:W-:Y:S02]  /*3e20*/  HADD2.F32 R30, -RZ, R6.H1_H1 ;  /* 0x30000006ff1e7230 */ /* 0x000fe40000004100 */
[----:B------:R-:W-:Y:S01]  /*3e30*/  FMUL R77, R93, R77 ;  /* 0x0000004d5d4d7220 */ /* 0x000fe20000400000 */
[C---:B------:R-:W-:Y:S01]  /*3e40*/  FFMA R21, R92.reuse, R24, R21 ;  /* 0x000000185c157223 */ /* 0x040fe20000000015 */
[C---:B------:R-:W-:Y:S01]  /*3e50*/  FFMA R24, R92.reuse, R26, R75 ;  /* 0x0000001a5c187223 */ /* 0x040fe2000000004b */
[C---:B------:R-:W-:Y:S01]  /*3e60*/  FFMA R23, R92.reuse, R28, R23 ;  /* 0x0000001c5c177223 */ /* 0x040fe20000000017 */
[----:B------:R-:W-:Y:S01]  /*3e70*/  FFMA R26, R92, R30, R77 ;  /* 0x0000001e5c1a7223 */ /* 0x000fe2000000004d */
[----:B------:R-:W-:-:S02]  /*3e80*/  HADD2.F32 R28, -RZ, R7.H0_H0 ;  /* 0x20000007ff1c7230 */ /* 0x000fc40000004100 */
[C---:B------:R-:W-:Y:S01]  /*3e90*/  FMUL R25, R93.reuse, R78 ;  /* 0x0000004e5d197220 */ /* 0x040fe20000400000 */
[----:B------:R-:W-:Y:S02]  /*3ea0*/  HADD2.F32 R30, -RZ, R7.H1_H1 ;  /* 0x30000007ff1e7230 */ /* 0x000fe40000004100 */
[C---:B------:R-:W-:Y:S01]  /*3eb0*/  FMUL R79, R93.reuse, R79 ;  /* 0x0000004f5d4f7220 */ /* 0x040fe20000400000 */
[----:B------:R-:W-:Y:S02]  /*3ec0*/  HADD2.F32 R34, -RZ, R8.H1_H1 ;  /* 0x30000008ff227230 */ /* 0x000fe40000004100 */
[C---:B------:R-:W-:Y:S01]  /*3ed0*/  FMUL R81, R93.reuse, R81 ;  /* 0x000000515d517220 */ /* 0x040fe20000400000 */
[----:B------:R-:W-:Y:S02]  /*3ee0*/  HADD2.F32 R20, -RZ, R4.H0_H0 ;  /* 0x20000004ff147230 */ /* 0x000fe40000004100 */
[----:B------:R-:W-:Y:S01]  /*3ef0*/  FMUL R15, R93, R72 ;  /* 0x000000485d0f7220 */ /* 0x000fe20000400000 */
[----:B------:R-:W-:-:S02]  /*3f00*/  HADD2.F32 R36, -RZ, R9.H0_H0 ;  /* 0x20000009ff247230 */ /* 0x000fc40000004100 */
[C---:B------:R-:W-:Y:S01]  /*3f10*/  FMUL R29, R93.reuse, R82 ;  /* 0x000000525d1d7220 */ /* 0x040fe20000400000 */
[----:B------:R-:W-:Y:S02]  /*3f20*/  HADD2.F32 R32, -RZ, R8.H0_H0 ;  /* 0x20000008ff207230 */ /* 0x000fe40000004100 */
[C---:B------:R-:W-:Y:S01]  /*3f30*/  FMUL R27, R93.reuse, R80 ;  /* 0x000000505d1b7220 */ /* 0x040fe20000400000 */
[C---:B------:R-:W-:Y:S01]  /*3f40*/  FFMA R25, R92.reuse, R28, R25 ;  /* 0x0000001c5c197223 */ /* 0x040fe20000000019 */
[C---:B------:R-:W-:Y:S01]  /*3f50*/  FFMA R28, R92.reuse, R30, R79 ;  /* 0x0000001e5c1c7223 */ /* 0x040fe2000000004f */
[C---:B------:R-:W-:Y:S01]  /*3f60*/  FFMA R30, R92.reuse, R34, R81 ;  /* 0x000000225c1e7223 */ /* 0x040fe20000000051 */
[C---:B------:R-:W-:Y:S01]  /*3f70*/  FFMA R15, R92.reuse, R20, R15 ;  /* 0x000000145c0f7223 */ /* 0x040fe2000000000f */
[----:B------:R-:W-:Y:S01]  /*3f80*/  FFMA R29, R92, R36, R29 ;  /* 0x000000245c1d7223 */ /* 0x000fe2000000001d */
[----:B------:R-:W-:Y:S02]  /*3f90*/  HADD2.F32 R34, -RZ, R10.H0_H0 ;  /* 0x2000000aff227230 */ /* 0x000fe40000004100 */
[----:B------:R-:W-:Y:S01]  /*3fa0*/  FMUL R31, R93, R84 ;  /* 0x000000545d1f7220 */ /* 0x000fe20000400000 */
[----:B------:R-:W-:-:S02]  /*3fb0*/  HADD2.F32 R20, -RZ, R4.H1_H1 ;  /* 0x30000004ff147230 */ /* 0x000fc40000004100 */
[----:B------:R-:W-:Y:S01]  /*3fc0*/  FFMA R27, R92, R32, R27 ;  /* 0x000000205c1b7223 */ /* 0x000fe2000000001b */
[----:B------:R-:W-:Y:S02]  /*3fd0*/  HADD2.F32 R36, -RZ, R10.H1_H1 ;  /* 0x3000000aff247230 */ /* 0x000fe40000004100 */
[C---:B------:R-:W-:Y:S01]  /*3fe0*/  FMUL R73, R93.reuse, R73 ;  /* 0x000000495d497220 */ /* 0x040fe20000400000 */
[C---:B------:R-:W-:Y:S01]  /*3ff0*/  FMUL R85, R93.reuse, R85 ;  /* 0x000000555d557220 */ /* 0x040fe20000400000 */
[----:B------:R-:W-:Y:S02]  /*4000*/  HADD2.F32 R32, -RZ, R9.H1_H1 ;  /* 0x30000009ff207230 */ /* 0x000fe40000004100 */
[C---:B------:R-:W-:Y:S01]  /*4010*/  FMUL R83, R93.reuse, R83 ;  /* 0x000000535d537220 */ /* 0x040fe20000400000 */
[--C-:B------:R-:W-:Y:S02]  /*4020*/  HADD2.F32 R38, -RZ, R11.reuse.H0_H0 ;  /* 0x2000000bff267230 */ /* 0x100fe40000004100 */
[----:B------:R-:W-:Y:S01]  /*4030*/  FMUL R33, R93, R86 ;  /* 0x000000565d217220 */ /* 0x000fe20000400000 */
[----:B------:R-:W-:-:S02]  /*4040*/  HADD2.F32 R56, -RZ, R11.H1_H1 ;  /* 0x3000000bff387230 */ /* 0x000fc40000004100 */
[----:B------:R-:W-:Y:S01]  /*4050*/  FMUL R87, R93, R87 ;  /* 0x000000575d577220 */ /* 0x000fe20000400000 */
[C---:B------:R-:W-:Y:S01]  /*4060*/  FFMA R31, R92.reuse, R34, R31 ;  /* 0x000000225c1f7223 */ /* 0x040fe2000000001f */
[C---:B------:R-:W-:Y:S01]  /*4070*/  FFMA R20, R92.reuse, R20, R73 ;  /* 0x000000145c147223 */ /* 0x040fe20000000049 */
[C---:B------:R-:W-:Y:S01]  /*4080*/  FFMA R34, R92.reuse, R36, R85 ;  /* 0x000000245c227223 */ /* 0x040fe20000000055 */
[C---:B------:R-:W-:Y:S01]  /*4090*/  FFMA R32, R92.reuse, R32, R83 ;  /* 0x000000205c207223 */ /* 0x040fe20000000053 */
[C---:B------:R-:W-:Y:S01]  /*40a0*/  FFMA R33, R92.reuse, R38, R33 ;  /* 0x000000265c217223 */ /* 0x040fe20000000021 */
        /* <DEDUP_REMOVED lines=31> */
.L_x_77:
[----:B------:R-:W-:Y:S05]  /*42a0*/  BSYNC B0 ;  /* 0x0000000000007941 */ /* 0x000fea0003800000 */
.L_x_76:
[----:B------:R-:W-:Y:S06]  /*42b0*/  BAR.SYNC.DEFER_BLOCKING 0x1, 0x100 ;  /* 0x0044000000007b1d */ /* 0x000fec0000010000 */
[----:B------:R-:W-:Y:S04]  /*42c0*/  BSSY B0, `(.L_x_78) ;  /* 0x0000009000007945 */ /* 0x000fe80003800000 */
[----:B------:R-:W-:Y:S05]  /*42d0*/  @!P0 BRA `(.L_x_79) ;  /* 0x00000000001c8947 */ /* 0x000fea0003800000 */
[----:B------:R-:W-:-:S13]  /*42e0*/  ISETP.NE.AND P5, PT, R96, 0x3, PT ;  /* 0x000000036000780c */ /* 0x000fda0003fa5270 */
[----:B------:R-:W-:Y:S05]  /*42f0*/  @!P5 BRA `(.L_x_80) ;  /* 0x000000000004d947 */ /* 0x000fea0003800000 */
[----:B------:R-:W-:Y:S01]  /*4300*/  BPT.TRAP 0x1 ;  /* 0x000000040000795c */ /* 0x000fe20000300000 */
.L_x_80:
[----:B------:R-:W-:-:S04]  /*4310*/  ULEA UR4, UR39, UR53, 0x3 ;  /* 0x0000003527047291 */ /* 0x000fc8000f8e183f */
[----:B------:R-:W-:-:S04]  /*4320*/  UIADD3 UR4, UR4, 0x60, URZ ;  /* 0x0000006004047890 */ /* 0x000fc8000fffe03f */
[----:B------:R-:W-:-:S09]  /*4330*/  UPRMT UR4, UR52, 0x654, UR4 ;  /* 0x0000065434047896 */ /* 0x000fd20008000004 */
[----:B------:R-:W-:Y:S03]  /*4340*/  SYNCS.ARRIVE.TRANS64.RED.A1T0 RZ, [UR4], RZ ;  /* 0x000000ffffff79a7 */ /* 0x000fe60008100404 */
.L_x_79:
[----:B------:R-:W-:Y:S05]  /*4350*/  BSYNC B0 ;  /* 0x0000000000007941 */ /* 0x000fea0003800000 */
.L_x_78:
[----:B------:R-:W-:Y:S01]  /*4360*/  UIADD3 UR4, UR39, 0x1, URZ ;  /* 0x0000000127047890 */ /* 0x000fe2000fffe03f */
[----:B------:R-:W-:Y:S03]  /*4370*/  BSSY B0, `(.L_x_81) ;  /* 0x0000015000007945 */ /* 0x000fe60003800000 */
[----:B------:R-:W-:-:S04]  /*4380*/  UISETP.NE.AND UP0, UPT, UR4, 0x4, UPT ;  /* 0x000000040400788c */ /* 0x000fc8000bf05270 */
[----:B------:R-:W-:Y:S01]  /*4390*/  USEL UR39, UR4, URZ, UP0 ;  /* 0x0000003f04277287 */ /* 0x000fe20008000000 */
[----:B------:R-:W-:Y:S11]  /*43a0*/  @!P0 BRA `(.L_x_82) ;  /* 0x0000000000448947 */ /* 0x000ff60003800000 */
[----:B------:R-:W-:-:S13]  /*43b0*/  ISETP.NE.AND P5, PT, R96, 0x3, PT ;  /* 0x000000036000780c */ /* 0x000fda0003fa5270 */
[----:B------:R-:W-:Y:S05]  /*43c0*/  @!P5 BRA `(.L_x_83) ;  /* 0x000000000004d947 */ /* 0x000fea0003800000 */
[----:B------:R-:W-:Y:S01]  /*43d0*/  BPT.TRAP 0x1 ;  /* 0x000000040000795c */ /* 0x000fe20000300000 */
.L_x_83:
[----:B-1----:R-:W-:Y:S01]  /*43e0*/  SHF.L.U32 R15, R14, 0x1f, RZ ;  /* 0x0000001f0e0f7819 */ /* 0x002fe200000006ff */
[----:B------:R-:W-:Y:S01]  /*43f0*/  BSSY B1, `(.L_x_84) ;  /* 0x0000009000017945 */ /* 0x000fe20003800000 */
[C---:B------:R-:W-:Y:S01]  /*4400*/  LEA R20, R3.reuse, UR53, 0x3 ;  /* 0x0000003503147c11 */ /* 0x040fe2000f8e18ff */
[----:B------:R-:W-:Y:S01]  /*4410*/  @!P2 IMAD R3, R3, 0x2000, R62 ;  /* 0x000020000303a824 */ /* 0x000fe200078e023e */
[----:B------:R-:W-:Y:S02]  /*4420*/  PLOP3.LUT P5, PT, PT, PT, PT, 0x8, 0x0 ;  /* 0x000000000000781c */ /* 0x000fe40003fae170 */
[----:B------:R-:W-:Y:S01]  /*4430*/  @!P2 PLOP3.LUT P5, PT, P4, PT, PT, 0x80, 0x0 ;  /* 0x000000000000a81c */ /* 0x000fe200027af070 */
[----:B------:R-:W1:Y:S01]  /*4440*/  SYNCS.PHASECHK.TRANS64.TRYWAIT P4, [R20+URZ+0x40], R15 ;  /* 0x0000400f140075a7 */ /* 0x000e62000808017f */
[----:B------:R-:W-:-:S11]  /*4450*/  @!P2 VIADD R14, R3, 0x20 ;  /* 0x00000020030ea836 */ /* 0x000fd60000000000 */
[----:B------:R-:W-:Y:S01]  /*4460*/  @P5 VIADD R14, R3, 0xffffffe0 ;  /* 0xffffffe0030e5836 */ /* 0x000fe20000000000 */
[----:B-1----:R-:W-:Y:S06]  /*4470*/  @!P4 BRA `(.L_x_85) ;  /* 0x000000380044c947 */ /* 0x002fec0003800000 */
.L_x_170:
[----:B------:R-:W-:Y:S05]  /*4480*/  BSYNC B1 ;  /* 0x0000000000017941 */ /* 0x000fea0003800000 */
.L_x_84:
[----:B------:R-:W-:Y:S05]  /*4490*/  @!P2 WARPSYNC.ALL ;  /* 0x000000000000a948 */ /* 0x000fea0003800000 */
[----:B------:R3:W4:Y:S04]  /*44a0*/  @!P2 LDSM.16.M88.4 R4, [R3] ;  /* 0x000000000304a83b */ /* 0x0007280000000200 */
[----:B------:R3:W1:Y:S02]  /*44b0*/  @!P2 LDSM.16.M88.4 R8, [R14] ;  /* 0x000000000e08a83b */ /* 0x0006640000000200 */
.L_x_82:
[----:B------:R-:W-:Y:S05]  /*44c0*/  BSYNC B0 ;  /* 0x0000000000007941 */ /* 0x000fea0003800000 */
.L_x_81:
[--C-:B----4-:R-:W-:Y:S02]  /*44d0*/  HADD2.F32 R21, -RZ, R5.reuse.H0_H0 ;  /* 0x20000005ff157230 */ /* 0x110fe40000004100 */
[C---:B------:R-:W-:Y:S01]  /*44e0*/  FMUL R42, R93.reuse, R42 ;  /* 0x0000002a5d2a7220 */ /* 0x040fe20000400000 */
[----:B------:R-:W-:Y:S02]  /*44f0*/  HADD2.F32 R5, -RZ, R5.H1_H1 ;  /* 0x30000005ff057230 */ /* 0x000fe40000004100 */
[C---:B-1----:R-:W-:Y:S01]  /*4500*/  FMUL R57, R93.reuse, R40 ;  /* 0x000000285d397220 */ /* 0x042fe20000400000 */
[--C-:B------:R-:W-:Y:S02]  /*4510*/  HADD2.F32 R23, -RZ, R6.reuse.H0_H0 ;  /* 0x20000006ff177230 */ /* 0x100fe40000004100 */
[C---:B------:R-:W-:Y:S01]  /*4520*/  FMUL R44, R93.reuse, R44 ;  /* 0x0000002c5d2c7220 */ /* 0x040fe20000400000 */
[----:B------:R-:W-:Y:S02]  /*4530*/  HADD2.F32 R25, -RZ, R6.H1_H1 ;  /* 0x30000006ff197230 */ /* 0x000fe40000004100 */
[----:B------:R-:W-:Y:S01]  /*4540*/  FMUL R6, R93, R43 ;  /* 0x0000002b5d067220 */ /* 0x000fe20000400000 */
[----:B------:R-:W-:-:S02]  /*4550*/  HADD2.F32 R27, -RZ, R7.H0_H0 ;  /* 0x20000007ff1b7230 */ /* 0x000fc40000004100 */
[C---:B---3--:R-:W-:Y:S01]  /*4560*/  FMUL R14, R93.reuse, R45 ;  /* 0x0000002d5d0e7220 */ /* 0x048fe20000400000 */
[----:B------:R-:W-:Y:S02]  /*4570*/  HADD2.F32 R33, -RZ, R9.H0_H0 ;  /* 0x20000009ff217230 */ /* 0x000fe40000004100 */
[C---:B------:R-:W-:Y:S01]  /*4580*/  FMUL R46, R93.reuse, R46 ;  /* 0x0000002e5d2e7220 */ /* 0x040fe20000400000 */
[--C-:B------:R-:W-:Y:S02]  /*4590*/  HADD2.F32 R3, -RZ, R4.reuse.H0_H0 ;  /* 0x20000004ff037230 */ /* 0x100fe40000004100 */
[C---:B------:R-:W-:Y:S01]  /*45a0*/  FMUL R20, R93.reuse, R47 ;  /* 0x0000002f5d147220 */ /* 0x040fe20000400000 */
[----:B------:R-:W-:Y:S02]  /*45b0*/  HADD2.F32 R15, -RZ, R4.H1_H1 ;  /* 0x30000004ff0f7230 */ /* 0x000fe40000004100 */
[----:B------:R-:W-:Y:S01]  /*45c0*/  FMUL R4, R93, R41 ;  /* 0x000000295d047220 */ /* 0x000fe20000400000 */
[----:B------:R-:W-:-:S02]  /*45d0*/  HADD2.F32 R7, -RZ, R7.H1_H1 ;  /* 0x30000007ff077230 */ /* 0x000fc40000004100 */
[C---:B------:R-:W-:Y:S01]  /*45e0*/  FMUL R50, R93.reuse, R50 ;  /* 0x000000325d327220 */ /* 0x040fe20000400000 */
[----:B------:R-:W-:Y:S02]  /*45f0*/  HADD2.F32 R9, -RZ, R9.H1_H1 ;  /* 0x30000009ff097230 */ /* 0x000fe40000004100 */
[C---:B------:R-:W-:Y:S01]  /*4600*/  FMUL R26, R93.reuse, R51 ;  /* 0x000000335d1a7220 */ /* 0x040fe20000400000 */
[----:B------:R-:W-:Y:S02]  /*4610*/  HADD2.F32 R39, -RZ, R11.H0_H0 ;  /* 0x2000000bff277230 */ /* 0x000fe40000004100 */
[C---:B------:R-:W-:Y:S01]  /*4620*/  FMUL R48, R93.reuse, R48 ;  /* 0x000000305d307220 */ /* 0x040fe20000400000 */
[--C-:B------:R-:W-:Y:S02]  /*4630*/  HADD2.F32 R29, -RZ, R8.reuse.H0_H0 ;  /* 0x20000008ff1d7230 */ /* 0x100fe40000004100 */
[----:B------:R-:W-:Y:S01]  /*4640*/  FMUL R24, R93, R49 ;  /* 0x000000315d187220 */ /* 0x000fe20000400000 */
[----:B------:R-:W-:-:S02]  /*4650*/  HADD2.F32 R31, -RZ, R8.H1_H1 ;  /* 0x30000008ff1f7230 */ /* 0x000fc40000004100 */
[C---:B------:R-:W-:Y:S01]  /*4660*/  FMUL R52, R93.reuse, R52 ;  /* 0x000000345d347220 */ /* 0x040fe20000400000 */
[--C-:B------:R-:W-:Y:S02]  /*4670*/  HADD2.F32 R35, -RZ, R10.reuse.H0_H0 ;  /* 0x2000000aff237230 */ /* 0x100fe40000004100 */
[C---:B------:R-:W-:Y:S01]  /*4680*/  FMUL R28, R93.reuse, R53 ;  /* 0x000000355d1c7220 */ /* 0x040fe20000400000 */
[----:B------:R-:W-:Y:S02]  /*4690*/  HADD2.F32 R37, -RZ, R10.H1_H1 ;  /* 0x3000000aff257230 */ /* 0x000fe40000004100 */
[C---:B------:R-:W-:Y:S01]  /*46a0*/  FMUL R54, R93.reuse, R54 ;  /* 0x000000365d367220 */ /* 0x040fe20000400000 */
[----:B------:R-:W-:Y:S02]  /*46b0*/  HADD2.F32 R11, -RZ, R11.H1_H1 ;  /* 0x3000000bff0b7230 */ /* 0x000fe40000004100 */
[----:B------:R-:W-:Y:S01]  /*46c0*/  FMUL R30, R93, R55 ;  /* 0x000000375d1e7220 */ /* 0x000fe20000400000 */
[C---:B------:R-:W-:Y:S01]  /*46d0*/  FFMA R21, R92.reuse, R21, R42 ;  /* 0x000000155c157223 */ /* 0x040fe2000000002a */
        /* <DEDUP_REMOVED lines=39> */
[----:B------:R-:W-:Y:S02]  /*4950*/  UIADD3 UR4, UR53, 0x6200, URZ ;  /* 0x0000620035047890 */ /* 0x000fe4000fffe03f */
[----:B------:R-:W-:Y:S01]  /*4960*/  UIADD3.X UR9, URZ, UR55, URZ, UP0, !UPT ;  /* 0x000000373f097290 */ /* 0x000fe200087fe43f */
[----:B------:R-:W-:-:S08]  /*4970*/  UMOV UR7, UR47 ;  /* 0x0000002f00077c82 */ /* 0x000fd00008000000 */
[----:B------:R3:W-:Y:S01]  /*4980*/  UTMASTG.3D [UR4], [UR8] ;  /* 0x00000004080073b5 */ /* 0x0007e20008010000 */
[----:B------:R0:W-:Y:S01]  /*4990*/  UTMACMDFLUSH ;  /* 0x00000000000079b7 */ /* 0x0001e20000000000 */
[----:B---3--:R-:W-:-:S04]  /*49a0*/  DEPBAR.LE SB0, 0x1 ;  /* 0x000080400000791a */ /* 0x008fc80000000000 */
.L_x_87:
[----:B------:R-:W-:Y:S05]  /*49b0*/  BSYNC B0 ;  /* 0x0000000000007941 */ /* 0x000fea0003800000 */
.L_x_86:
[----:B------:R-:W-:Y:S06]  /*49c0*/  BAR.SYNC.DEFER_BLOCKING 0x1, 0x100 ;  /* 0x0044000000007b1d */ /* 0x000fec0000010000 */
[----:B------:R-:W-:Y:S04]  /*49d0*/  BSSY B0, `(.L_x_88) ;  /* 0x0000009000007945 */ /* 0x000fe80003800000 */
[----:B------:R-:W-:Y:S05]  /*49e0*/  @!P0 BRA `(.L_x_89) ;  /* 0x00000000001c8947 */ /* 0x000fea0003800000 */
[----:B------:R-:W-:-:S13]  /*49f0*/  ISETP.NE.AND P0, PT, R96, 0x3, PT ;  /* 0x000000036000780c */ /* 0x000fda0003f05270 */
[----:B------:R-:W-:Y:S05]  /*4a00*/  @!P0 BRA `(.L_x_90) ;  /* 0x0000000000048947 */ /* 0x000fea0003800000 */
[----:B------:R-:W-:Y:S01]  /*4a10*/  BPT.TRAP 0x1 ;  /* 0x000000040000795c */ /* 0x000fe20000300000 */
.L_x_90:
[----:B------:R-:W-:-:S04]  /*4a20*/  ULEA UR4, UR39, UR53, 0x3 ;  /* 0x0000003527047291 */ /* 0x000fc8000f8e183f */
[----:B------:R-:W-:-:S04]  /*4a30*/  UIADD3 UR4, UR4, 0x60, URZ ;  /* 0x0000006004047890 */ /* 0x000fc8000fffe03f */
[----:B------:R-:W-:-:S09]  /*4a40*/  UPRMT UR4, UR52, 0x654, UR4 ;  /* 0x0000065434047896 */ /* 0x000fd20008000004 */
[----:B------:R-:W-:Y:S03]  /*4a50*/  SYNCS.ARRIVE.TRANS64.RED.A1T0 RZ, [UR4], RZ ;  /* 0x000000ffffff79a7 */ /* 0x000fe60008100404 */
.L_x_89:
[----:B------:R-:W-:Y:S05]  /*4a60*/  BSYNC B0 ;  /* 0x0000000000007941 */ /* 0x000fea0003800000 */
.L_x_88:
[----:B------:R-:W-:Y:S01]  /*4a70*/  IADD3 R16, P0, R16, UR40, RZ ;  /* 0x0000002810107c10 */ /* 0x000fe2000ff1e0ff */
[----:B------:R-:W-:Y:S01]  /*4a80*/  ULDC.64 UR4, c[0x0][0x8f8] ;  /* 0x00023e0000047ab9 */ /* 0x000fe20000000a00 */
[----:B------:R-:W-:Y:S01]  /*4a90*/  UIADD3 UR39, UR39, 0x1, URZ ;  /* 0x0000000127277890 */ /* 0x000fe2000fffe03f */
[----:B------:R-:W-:Y:S01]  /*4aa0*/  PRMT R3, RZ, 0x7610, R3 ;  /* 0x00007610ff037816 */ /* 0x000fe20000000003 */
[----:B------:R-:W-:Y:S01]  /*4ab0*/  UMOV UR47, 0xffffffff ;  /* 0xffffffff002f7882 */ /* 0x000fe20000000000 */
[----:B------:R-:W-:Y:S01]  /*4ac0*/  IADD3.X R17, R17, UR38, RZ, P0, !PT ;  /* 0x0000002611117c10 */ /* 0x000fe200087fe4ff */
[----:B------:R-:W-:Y:S01]  /*4ad0*/  UISETP.NE.AND UP0, UPT, UR39, 0x4, UPT ;  /* 0x000000042700788c */ /* 0x000fe2000bf05270 */
[----:B------:R-:W-:Y:S01]  /*4ae0*/  ISETP.GE.U32.AND P0, PT, R16, UR4, PT ;  /* 0x0000000410007c0c */ /* 0x000fe2000bf06070 */
[----:B------:R-:W-:Y:S02]  /*4af0*/  IMAD.MOV.U32 R23, RZ, RZ, -0x1 ;  /* 0xffffffffff177424 */ /* 0x000fe400078e00ff */
[----:B------:R-:W-:Y:S01]  /*4b00*/  USEL UR39, UR39, URZ, UP0 ;  /* 0x0000003f27277287 */ /* 0x000fe20008000000 */
[----:B------:R-:W-:Y:S01]  /*4b10*/  ISETP.GE.U32.AND.EX P0, PT, R17, UR5, PT, P0 ;  /* 0x0000000511007c0c */ /* 0x000fe2000bf06100 */
[----:B------:R-:W-:-:S12]  /*4b20*/  IMAD.MOV.U32 R95, RZ, RZ, -0x1 ;  /* 0xffffffffff5f7424 */ /* 0x000fd800078e00ff */
[----:B------:R-:W-:Y:S05]  /*4b30*/  @P0 BRA `(.L_x_91) ;  /* 0x0000000400600947 */ /* 0x000fea0003800000 */
[----:B------:R-:W3:Y:S01]  /*4b40*/  LDC.64 R10, c[0x0][0x8d0] ;  /* 0x00023400ff0a7b82 */ /* 0x000ee20000000a00 */
[----:B------:R-:W4:Y:S01]  /*4b50*/  S2R R23, SR_CTAID.X ;  /* 0x0000000000177919 */ /* 0x000f220000002500 */
[----:B------:R-:W-:Y:S02]  /*4b60*/  IMAD.MOV.U32 R8, RZ, RZ, R16 ;  /* 0x000000ffff087224 */ /* 0x000fe400078e0010 */
[----:B------:R-:W-:-:S04]  /*4b70*/  IMAD.MOV.U32 R9, RZ, RZ, R17 ;  /* 0x000000ffff097224 */ /* 0x000fc800078e0011 */
[----:B-1----:R-:W1:Y:S08]  /*4b80*/  LDC R12, c[0x0][0x8d8] ;  /* 0x00023600ff0c7b82 */ /* 0x002e700000000800 */
[----:B------:R-:W1:Y:S01]  /*4b90*/  LDC.64 R14, c[0x0][0x8c8] ;  /* 0x00023200ff0e7b82 */ /* 0x000e620000000a00 */
[----:B---3--:R-:W-:-:S04]  /*4ba0*/  ISETP.NE.U32.AND P0, PT, R10, RZ, PT ;  /* 0x000000ff0a00720c */ /* 0x008fc80003f05070 */
[----:B------:R-:W-:-:S13]  /*4bb0*/  ISETP.NE.AND.EX P0, PT, R11, RZ, PT, P0 ;  /* 0x000000ff0b00720c */ /* 0x000fda0003f05300 */
[----:B-1--4-:R-:W-:Y:S05]  /*4bc0*/  @!P0 BRA `(.L_x_92) ;  /* 0x0000000000288947 */ /* 0x012fea0003800000 */
[----:B------:R-:W1:Y:S02]  /*4bd0*/  LDC R3, c[0x0][0x8dc] ;  /* 0x00023700ff037b82 */ /* 0x000e640000000800 */
[----:B-1----:R-:W-:-:S04]  /*4be0*/  IADD3 R3, P0, R16, R3, RZ ;  /* 0x0000000310037210 */ /* 0x002fc80007f1e0ff */
[----:B------:R-:W-:-:S05]  /*4bf0*/  IADD3.X R13, RZ, R17, RZ, P0, !PT ;  /* 0x00000011ff0d7210 */ /* 0x000fca00007fe4ff */
[----:B------:R-:W-:-:S04]  /*4c00*/  IMAD.WIDE.U32 R4, R13, R10, RZ ;  /* 0x0000000a0d047225 */ /* 0x000fc800078e00ff */
[----:B------:R-:W-:-:S04]  /*4c10*/  IMAD.WIDE.U32 R6, P0, R3, R11, R4 ;  /* 0x0000000b03067225 */ /* 0x000fc80007800004 */
[----:B------:R-:W-:-:S04]  /*4c20*/  IMAD.WIDE.U32 R4, R3, R10, RZ ;  /* 0x0000000a03047225 */ /* 0x000fc800078e00ff */
[----:B------:R-:W-:Y:S01]  /*4c30*/  IMAD.X R9, RZ, RZ, RZ, P0 ;  /* 0x000000ffff097224 */ /* 0x000fe200000e06ff */
[----:B------:R-:W-:Y:S01]  /*4c40*/  IADD3 RZ, P0, R5, R6, RZ ;  /* 0x0000000605ff7210 */ /* 0x000fe20007f1e0ff */
[----:B------:R-:W-:-:S04]  /*4c50*/  IMAD.MOV.U32 R8, RZ, RZ, R7 ;  /* 0x000000ffff087224 */ /* 0x000fc800078e0007 */
[----:B------:R-:W-:-:S08]  /*4c60*/  IMAD.WIDE.U32.X R8, R13, R11, R8, P0 ;  /* 0x0000000b0d087225 */ /* 0x000fd000000e0408 */
.L_x_92:
[----:B------:R-:W1:Y:S01]  /*4c70*/  S2R R13, SR_CTAID.Y ;  /* 0x00000000000d7919 */ /* 0x000e620000002600 */
[-CC-:B------:R-:W-:Y:S01]  /*4c80*/  SHF.R.U64 R31, R8, R12.reuse, R9.reuse ;  /* 0x0000000c081f7219 */ /* 0x180fe20000001209 */
[----:B------:R-:W3:Y:S01]  /*4c90*/  LDC.64 R20, c[0x0][0x8e8] ;  /* 0x00023a00ff147b82 */ /* 0x000ee20000000a00 */
[----:B------:R-:W-:Y:S01]  /*4ca0*/  SHF.R.U32.HI R3, RZ, R12, R9 ;  /* 0x0000000cff037219 */ /* 0x000fe20000011609 */
[----:B------:R-:W-:Y:S01]  /*4cb0*/  ULDC UR4, c[0x0][0x150] ;  /* 0x0000540000047ab9 */ /* 0x000fe20000000800 */
[----:B------:R-:W-:Y:S02]  /*4cc0*/  IADD3 R7, P0, RZ, -R31, RZ ;  /* 0x8000001fff077210 */ /* 0x000fe40007f1e0ff */
[----:B------:R-:W-:-:S03]  /*4cd0*/  I2FP.F32.U32 R9, R23 ;  /* 0x0000001700097245 */ /* 0x000fc60000201000 */
[----:B------:R-:W4:Y:S01]  /*4ce0*/  LDC R8, c[0x0][0x8c0] ;  /* 0x00023000ff087b82 */ /* 0x000f220000000800 */
[----:B------:R-:W-:Y:S02]  /*4cf0*/  IMAD.X R3, RZ, RZ, ~R3, P0 ;  /* 0x000000ffff037224 */ /* 0x000fe400000e0e03 */
[----:B------:R-:W-:Y:S01]  /*4d00*/  FMUL R9, R9, UR4 ;  /* 0x0000000409097c20 */ /* 0x000fe20008400000 */
[----:B------:R-:W-:Y:S01]  /*4d10*/  IMAD.WIDE.U32 R4, R7, R14, R16 ;  /* 0x0000000e07047225 */ /* 0x000fe200078e0010 */
[----:B------:R-:W-:-:S03]  /*4d20*/  ULDC UR4, c[0x0][0x154] ;  /* 0x0000550000047ab9 */ /* 0x000fc60000000800 */
[----:B------:R-:W-:Y:S01]  /*4d30*/  IMAD R6, R3, R14, RZ ;  /* 0x0000000e03067224 */ /* 0x000fe200078e02ff */
[----:B------:R-:W5:Y:S01]  /*4d40*/  LDC R11, c[0x0][0x900] ;  /* 0x00024000ff0b7b82 */ /* 0x000f620000000800 */
[----:B------:R-:W2:Y:S02]  /*4d50*/  F2I.U32.TRUNC.NTZ R9, R9 ;  /* 0x0000000900097305 */ /* 0x000ea4000020f000 */
[----:B------:R-:W-:-:S04]  /*4d60*/  IMAD R3, R7, R15, R6 ;  /* 0x0000000f07037224 */ /* 0x000fc800078e0206 */
[----:B------:R-:W-:Y:S01]  /*4d70*/  IMAD.IADD R3, R5, 0x1, R3 ;  /* 0x0000000105037824 */ /* 0x000fe200078e0203 */
[----:B------:R-:W5:Y:S01]  /*4d80*/  LDC R14, c[0x0][0x8b0] ;  /* 0x00022c00ff0e7b82 */ /* 0x000f620000000800 */
[----:B---3--:R-:W-:-:S04]  /*4d90*/  ISETP.NE.U32.AND P0, PT, R20, RZ, PT ;  /* 0x000000ff1400720c */ /* 0x008fc80003f05070 */
[----:B------:R-:W-:-:S03]  /*4da0*/  ISETP.NE.AND.EX P0, PT, R21, RZ, PT, P0 ;  /* 0x000000ff1500720c */ /* 0x000fc60003f05300 */
[----:B------:R-:W3:Y:S01]  /*4db0*/  LDC R6, c[0x0][0x144] ;  /* 0x00005100ff067b82 */ /* 0x000ee20000000800 */
[-C--:B----4-:R-:W-:Y:S01]  /*4dc0*/  SHF.R.U64 R12, R4, R8.reuse, R3 ;  /* 0x00000008040c7219 */ /* 0x090fe20000001203 */
[----:B--2---:R-:W-:Y:S01]  /*4dd0*/  IMAD.MOV R9, RZ, RZ, -R9 ;  /* 0x000000ffff097224 */ /* 0x004fe200078e0a09 */
[----:B-1----:R-:W-:Y:S02]  /*4de0*/  I2FP.F32.U32 R4, R13 ;  /* 0x0000000d00047245 */ /* 0x002fe40000201000 */
[----:B------:R-:W-:-:S03]  /*4df0*/  SHF.R.U32.HI R3, RZ, R8, R3 ;  /* 0x00000008ff037219 */ /* 0x000fc60000011603 */
[----:B------:R-:W1:Y:S01]  /*4e00*/  LDC R24, c[0x0][0x148] ;  /* 0x00005200ff187b82 */ /* 0x000e620000000800 */
[----:B------:R-:W-:Y:S01]  /*4e10*/  FMUL R7, R4, UR4 ;  /* 0x0000000404077c20 */ /* 0x000fe20008400000 */
[----:B------:R-:W-:Y:S01]  /*4e20*/  IMAD.MOV.U32 R4, RZ, RZ, -0x1 ;  /* 0xffffffffff047424 */ /* 0x000fe200078e00ff */
[-C--:B-----5:R-:W-:Y:S02]  /*4e30*/  SHF.L.U32 R29, R0, R11.reuse, RZ ;  /* 0x0000000b001d7219 */ /* 0x0a0fe400000006ff */
[----:B------:R2:W4:Y:S02]  /*4e40*/  F2I.U32.TRUNC.NTZ R15, R7 ;  /* 0x00000007000f7305 */ /* 0x000524000020f000 */
[----:B------:R-:W-:Y:S01]  /*4e50*/  SHF.L.U32 R4, R4, R11, RZ ;  /* 0x0000000b04047219 */ /* 0x000fe200000006ff */
[----:B------:R-:W1:Y:S01]  /*4e60*/  LDC R25, c[0x0][0x8a8] ;  /* 0x00022a00ff197b82 */ /* 0x000e620000000800 */
[-CC-:B------:R-:W-:Y:S02]  /*4e70*/  SHF.R.U64 R10, R12, R14.reuse, R3.reuse ;  /* 0x0000000e0c0a7219 */ /* 0x180fe40000001203 */
[----:B------:R-:W-:-:S04]  /*4e80*/  SHF.R.U32.HI R3, RZ, R14, R3 ;  /* 0x0000000eff037219 */ /* 0x000fc80000011603 */
[----:B------:R-:W-:Y:S01]  /*4e90*/  SHF.R.U64 R14, R10, R11, R3 ;  /* 0x0000000b0a0e7219 */ /* 0x000fe20000001203 */
[----:B------:R-:W1:Y:S01]  /*4ea0*/  LDC R27, c[0x0][0x8f0] ;  /* 0x00023c00ff1b7b82 */ /* 0x000e620000000800 */
[----:B---3--:R-:W-:Y:S01]  /*4eb0*/  IMAD R26, R6, R9, R23 ;  /* 0x00000009061a7224 */ /* 0x008fe200078e0217 */
[----:B------:R-:W-:Y:S02]  /*4ec0*/  LOP3.LUT R23, RZ, R4, RZ, 0x33, !PT ;  /* 0x00000004ff177212 */ /* 0x000fe400078e33ff */
[----:B------:R-:W-:Y:S01]  /*4ed0*/  SHF.R.U32.HI R5, RZ, R11, R3 ;  /* 0x0000000bff057219 */ /* 0x000fe20000011603 */
[----:B------:R-:W-:-:S03]  /*4ee0*/  IMAD.MOV.U32 R4, RZ, RZ, R14 ;  /* 0x000000ffff047224 */ /* 0x000fc600078e000e */
[----:B------:R-:W3:Y:S08]  /*4ef0*/  LDC R28, c[0x0][0x8e0] ;  /* 0x00023800ff1c7b82 */ /* 0x000ef00000000800 */
[----:B------:R-:W1:Y:S01]  /*4f00*/  LDC R30, c[0x0][0x8b8] ;  /* 0x00022e00ff1e7b82 */ /* 0x000e620000000800 */
[----:B--2-4-:R-:W-:Y:S05]  /*4f10*/  @!P0 BRA `(.L_x_93) ;  /* 0x0000000000288947 */ /* 0x014fea0003800000 */
[----:B------:R-:W2:Y:S02]  /*4f20*/  LDC R3, c[0x0][0x8f4] ;  /* 0x00023d00ff037b82 */ /* 0x000ea40000000800 */
[----:B--2---:R-:W-:-:S05]  /*4f30*/  IADD3 R3, P0, R14, R3, RZ ;  /* 0x000000030e037210 */ /* 0x004fca0007f1e0ff */
        /* <DEDUP_REMOVED lines=8> */
.L_x_93:
[----:B------:R-:W-:Y:S01]  /*4fc0*/  ISETP.NE.AND P0, PT, R2, 0x1, PT ;  /* 0x000000010200780c */ /* 0x000fe20003f05270 */
[----:B------:R-:W-:Y:S01]  /*4fd0*/  IMAD.MOV R15, RZ, RZ, -R15 ;  /* 0x000000ffff0f7224 */ /* 0x000fe200078e0a0f */
[----:B-1----:R-:W-:Y:S01]  /*4fe0*/  SHF.R.U64 R0, R4, R27, R5 ;  /* 0x0000001b04007219 */ /* 0x002fe20000001205 */
[----:B------:R-:W-:Y:S01]  /*4ff0*/  VIADD R5, R25, 0xffffffff ;  /* 0xffffffff19057836 */ /* 0x000fe20000000000 */
[----:B------:R-:W-:Y:S02]  /*5000*/  LOP3.LUT R23, R10, R23, RZ, 0xc0, !PT ;  /* 0x000000170a177212 */ /* 0x000fe400078ec0ff */
[----:B------:R-:W-:Y:S01]  /*5010*/  R2UR UR47, R31 ;  /* 0x000000001f2f72ca */ /* 0x000fe200000e0000 */
[----:B------:R-:W-:Y:S01]  /*5020*/  IMAD.MOV R3, RZ, RZ, -R0 ;  /* 0x000000ffff037224 */ /* 0x000fe200078e0a00 */
[----:B------:R-:W-:Y:S01]  /*5030*/  LOP3.LUT R5, R12, R5, RZ, 0xc0, !PT ;  /* 0x000000050c057212 */ /* 0x000fe200078ec0ff */
[----:B------:R-:W-:Y:S02]  /*5040*/  IMAD R23, R29, R0, R23 ;  /* 0x000000001d177224 */ /* 0x000fe400078e0217 */
[----:B---3--:R-:W-:Y:S01]  /*5050*/  IMAD R0, R3, R28, R14 ;  /* 0x0000001c03007224 */ /* 0x008fe200078e020e */
[----:B------:R-:W-:Y:S01]  /*5060*/  MOV R3, 0x1 ;  /* 0x0000000100037802 */ /* 0x000fe20000000f00 */
[----:B------:R-:W-:-:S02]  /*5070*/  @P0 IMAD R26, R24, R15, R13 ;  /* 0x0000000f181a0224 */ /* 0x000fc400078e020d */
[----:B------:R-:W-:Y:S02]  /*5080*/  IMAD R0, R0, R25, R5 ;  /* 0x0000001900007224 */ /* 0x000fe400078e0205 */
[----:B------:R-:W-:-:S05]  /*5090*/  IMAD R23, R23, R30, R26 ;  /* 0x0000001e17177224 */ /* 0x000fca00078e021a */
[----:B------:R-:W-:Y:S02]  /*50a0*/  SEL R95, R0, R23, !P0 ;  /* 0x00000017005f7207 */ /* 0x000fe40004000000 */
[----:B------:R-:W-:-:S07]  /*50b0*/  SEL R23, R23, R0, !P0 ;  /* 0x0000000017177207 */ /* 0x000fce0004000000 */
.L_x_91:
[----:B------:R-:W-:Y:S01]  /*50c0*/  UIADD3 UR50, UR51, UR50, URZ ;  /* 0x0000003233327290 */ /* 0x000fe2000fffe03f */
[----:B------:R-:W-:Y:S01]  /*50d0*/  LOP3.LUT P0, RZ, R3, 0xff, RZ, 0xc0, !PT ;  /* 0x000000ff03ff7812 */ /* 0x000fe2000780c0ff */
[----:B------:R-:W-:Y:S02]  /*50e0*/  UIADD3 UR48, UR48, 0x4, URZ ;  /* 0x0000000430307890 */ /* 0x000fe4000fffe03f */
[----:B------:R-:W-:Y:S02]  /*50f0*/  USHF.R.U32.HI UR4, URZ, 0x2, UR50 ;  /* 0x000000023f047899 */ /* 0x000fe40008011632 */
[----:B------:R-:W-:Y:S02]  /*5100*/  UISETP.GT.U32.AND UP0, UPT, UR50, 0x3, UPT ;  /* 0x000000033200788c */ /* 0x000fe4000bf04070 */
[----:B------:R-:W-:Y:S02]  /*5110*/  ULOP3.LUT UR4, UR4, 0x1, URZ, 0xc0, !UPT ;  /* 0x0000000104047892 */ /* 0x000fe4000f8ec03f */
[----:B------:R-:W-:-:S02]  /*5120*/  UISETP.LT.U32.AND UP1, UPT, UR51, 0x4, UP0 ;  /* 0x000000043300788c */ /* 0x000fc40008721070 */
[----:B------:R-:W-:Y:S02]  /*5130*/  UISETP.NE.U32.AND UP2, UPT, UR4, 0x1, UPT ;  /* 0x000000010400788c */ /* 0x000fe4000bf45070 */
[----:B------:R-:W-:Y:S02]  /*5140*/  USEL UR5, URZ, 0x1, !UP1 ;  /* 0x000000013f057887 */ /* 0x000fe4000c800000 */
[----:B------:R-:W-:Y:S02]  /*5150*/  UISETP.GT.U32.AND UP0, UPT, UR51, 0x3, !UP2 ;  /* 0x000000033300788c */ /* 0x000fe4000d704070 */
[----:B------:R-:W-:Y:S02]  /*5160*/  ULOP3.LUT UR50, UR50, 0x3, URZ, 0xc0, !UPT ;  /* 0x0000000332327892 */ /* 0x000fe4000f8ec03f */
[----:B------:R-:W-:-:S04]  /*5170*/  USEL UR4, URZ, 0x1, !UP0 ;  /* 0x000000013f047887 */ /* 0x000fc8000c000000 */
[----:B------:R-:W-:Y:S01]  /*5180*/  ULOP3.LUT UR49, UR4, UR49, UR5, 0x96, !UPT ;  /* 0x0000003104317292 */ /* 0x000fe2000f8e9605 */
[----:B------:R-:W-:Y:S11]  /*5190*/  @P0 BRA `(.L_x_94) ;  /* 0xffffffc4004c0947 */ /* 0x000ff6000383ffff */
[----:B------:R-:W-:-:S13]  /*51a0*/  PLOP3.LUT P0, PT, PT, PT, PT, 0x8, 0x0 ;  /* 0x000000000000781c */ /* 0x000fda0003f0e170 */
.L_x_21:
[----:B------:R-:W-:Y:S05]  /*51b0*/  @P0 BRA `(.L_x_13) ;  /* 0x0000002800800947 */ /* 0x000fea0003800000 */
[----:B------:R-:W-:Y:S01]  /*51c0*/  ULDC.64 UR6, c[0x0][0x588] ;  /* 0x0001620000067ab9 */ /* 0x000fe20000000a00 */
[----:B------:R-:W-:Y:S01]  /*51d0*/  ISETP.NE.AND.EX P1, PT, R98, RZ, PT, P1 ;  /* 0x000000ff6200720c */ /* 0x000fe20003f25310 */
[----:B------:R-:W-:-:S04]  /*51e0*/  DEPBAR.LE SB0, 0x0 ;  /* 0x000080000000791a */ /* 0x000fc80000000000 */
[----:B------:R-:W-:Y:S01]  /*51f0*/  ISETP.NE.U32.AND P0, PT, RZ, UR6, PT ;  /* 0x00000006ff007c0c */ /* 0x000fe2000bf05070 */
[----:B------:R-:W-:Y:S03]  /*5200*/  BSSY B0, `(.L_x_95) ;  /* 0x0000014000007945 */ /* 0x000fe60003800000 */
[----:B------:R-:W-:-:S13]  /*5210*/  ISETP.NE.AND.EX P0, PT, RZ, UR7, PT, P0 ;  /* 0x00000007ff007c0c */ /* 0x000fda000bf05300 */
[----:B------:R-:W-:Y:S05]  /*5220*/  @P0 BRA P1, `(.L_x_96) ;  /* 0x0000000000440947 */ /* 0x000fea0000800000 */
[----:B------:R-:W-:-:S04]  /*5230*/  ISETP.NE.U32.AND P0, PT, R97, RZ, PT ;  /* 0x000000ff6100720c */ /* 0x000fc80003f05070 */
[----:B------:R-:W-:-:S13]  /*5240*/  ISETP.NE.AND.EX P0, PT, R98, RZ, PT, P0 ;  /* 0x000000ff6200720c */ /* 0x000fda0003f05300 */
[----:B------:R-:W-:Y:S05]  /*5250*/  @!P0 BRA `(.L_x_97) ;  /* 0x00000000002c8947 */ /* 0x000fea0003800000 */
[----:B------:R-:W-:-:S13]  /*5260*/  LOP3.LUT P0, RZ, R90, 0xff, RZ, 0xc0, !PT ;  /* 0x000000ff5aff7812 */ /* 0x000fda000780c0ff */
[----:B------:R-:W-:Y:S05]  /*5270*/  @!P0 BRA `(.L_x_98) ;  /* 0x0000000000108947 */ /* 0x000fea0003800000 */
[----:B-----5:R-:W-:-:S13]  /*5280*/  FSETP.NEU.AND P0, PT, R92, RZ, PT ;  /* 0x000000ff5c00720b */ /* 0x020fda0003f0d000 */
[----:B------:R-:W-:Y:S05]  /*5290*/  @!P0 BREAK B0 ;  /* 0x0000000000008942 */ /* 0x000fea0003800000 */
[----:B------:R-:W-:Y:S05]  /*52a0*/  @P0 BRA `(.L_x_96) ;  /* 0x0000000000240947 */ /* 0x000fea0003800000 */
[----:B------:R-:W-:Y:S05]  /*52b0*/  BRA `(.L_x_13) ;  /* 0x0000002800407947 */ /* 0x000fea0003800000 */
.L_x_98:
[----:B------:R-:W-:-:S04]  /*52c0*/  ISETP.NE.U32.AND P0, PT, RZ, UR6, PT ;  /* 0x00000006ff007c0c */ /* 0x000fc8000bf05070 */
[----:B------:R-:W-:-:S13]  /*52d0*/  ISETP.NE.AND.EX P0, PT, RZ, UR7, PT, P0 ;  /* 0x00000007ff007c0c */ /* 0x000fda000bf05300 */
[----:B------:R-:W-:Y:S05]  /*52e0*/  @!P0 BREAK B0 ;  /* 0x0000000000008942 */ /* 0x000fea0003800000 */
[----:B------:R-:W-:Y:S05]  /*52f0*/  @P0 BRA `(.L_x_96) ;  /* 0x0000000000100947 */ /* 0x000fea0003800000 */
[----:B------:R-:W-:Y:S05]  /*5300*/  BRA `(.L_x_13) ;  /* 0x00000028002c7947 */ /* 0x000fea0003800000 */
.L_x_97:
[----:B-----5:R-:W-:-:S13]  /*5310*/  FSETP.NEU.AND P0, PT, R92, RZ, PT ;  /* 0x000000ff5c00720b */ /* 0x020fda0003f0d000 */
[----:B------:R-:W-:Y:S05]  /*5320*/  @!P0 BREAK B0 ;  /* 0x0000000000008942 */ /* 0x000fea0003800000 */
[----:B------:R-:W-:Y:S05]  /*5330*/  @!P0 BRA `(.L_x_13) ;  /* 0x0000002800208947 */ /* 0x000fea0003800000 */
.L_x_96:
[----:B-1----:R-:W-:Y:S05]  /*5340*/  BSYNC B0 ;  /* 0x0000000000007941 */ /* 0x002fea0003800000 */
.L_x_95:
[----:B------:R-:W-:-:S04]  /*5350*/  LOP3.LUT R19, R19, 0x1, RZ, 0xfc, !PT ;  /* 0x0000000113137812 */ /* 0x000fc800078efcff */
[----:B------:R-:W-:-:S13]  /*5360*/  ISETP.NE.AND P0, PT, R19, 0x3, PT ;  /* 0x000000031300780c */ /* 0x000fda0003f05270 */
[----:B------:R-:W-:Y:S05]  /*5370*/  @!P0 BRA `(.L_x_99) ;  /* 0x0000000000048947 */ /* 0x000fea0003800000 */
[----:B------:R-:W-:Y:S01]  /*5380*/  BPT.TRAP 0x1 ;  /* 0x000000040000795c */ /* 0x000fe20000300000 */
.L_x_99:
[----:B------:R-:W1:Y:S01]  /*5390*/  S2UR UR5, SR_CgaCtaId ;  /* 0x00000000000579c3 */ /* 0x000e620000008800 */
[----:B------:R-:W-:Y:S02]  /*53a0*/  UMOV UR4, 0x400 ;  /* 0x0000040000047882 */ /* 0x000fe40000000000 */
[----:B-1----:R-:W-:-:S04]  /*53b0*/  ULEA UR4, UR5, UR4, 0x18 ;  /* 0x0000000405047291 */ /* 0x002fc8000f8ec03f */
[----:B------:R-:W-:-:S04]  /*53c0*/  ULEA UR4, UR39, UR4, 0x3 ;  /* 0x0000000427047291 */ /* 0x000fc8000f8e183f */
[----:B------:R-:W-:-:S04]  /*53d0*/  UIADD3 UR4, UR4, 0x60, URZ ;  /* 0x0000006004047890 */ /* 0x000fc8000fffe03f */
[----:B------:R-:W-:-:S09]  /*53e0*/  UPRMT UR4, UR5, 0x654, UR4 ;  /* 0x0000065405047896 */ /* 0x000fd20008000004 */
[----:B------:R-:W-:Y:S01]  /*53f0*/  SYNCS.ARRIVE.TRANS64.RED.A1T0 RZ, [UR4], RZ ;  /* 0x000000ffffff79a7 */ /* 0x000fe20008100404 */
[----:B------:R-:W-:Y:S05]  /*5400*/  BRA `(.L_x_13) ;  /* 0x0000002400ec7947 */ /* 0x000fea0003800000 */
.L_x_12:
[----:B------:R-:W-:Y:S01]  /*5410*/  ULDC.64 UR4, c[0x0][0x8f8] ;  /* 0x00023e0000047ab9 */ /* 0x000fe20000000a00 */
[----:B------:R-:W-:Y:S01]  /*5420*/  PRMT R10, RZ, 0x7610, R10 ;  /* 0x00007610ff0a7816 */ /* 0x000fe2000000000a */
[----:B------:R-:W-:Y:S01]  /*5430*/  IMAD.MOV.U32 R20, RZ, RZ, -0x1 ;  /* 0xffffffffff147424 */ /* 0x000fe200078e00ff */
[----:B------:R-:W-:Y:S01]  /*5440*/  ISETP.GE.U32.AND P0, PT, R16, UR4, PT ;  /* 0x0000000410007c0c */ /* 0x000fe2000bf06070 */
[----:B------:R-:W-:Y:S02]  /*5450*/  IMAD.MOV.U32 R13, RZ, RZ, -0x1 ;  /* 0xffffffffff0d7424 */ /* 0x000fe400078e00ff */
[----:B------:R-:W-:Y:S01]  /*5460*/  IMAD.MOV.U32 R12, RZ, RZ, -0x1 ;  /* 0xffffffffff0c7424 */ /* 0x000fe200078e00ff */
[----:B------:R-:W-:-:S13]  /*5470*/  ISETP.GE.U32.AND.EX P0, PT, R17, UR5, PT, P0 ;  /* 0x0000000511007c0c */ /* 0x000fda000bf06100 */
        /* <DEDUP_REMOVED lines=19> */
.L_x_101:
        /* <DEDUP_REMOVED lines=10> */
[----:B------:R-:W-:-:S03]  /*5650*/  IMAD R13, R13, R29, R12 ;  /* 0x0000001d0d0d7224 */ /* 0x000fc600078e020c */
        /* <DEDUP_REMOVED lines=28> */
.L_x_102:
[----:B------:R-:W-:Y:S01]  /*5820*/  ISETP.NE.AND P0, PT, R2, 0x1, PT ;  /* 0x000000010200780c */ /* 0x000fe20003f05270 */
[----:B------:R-:W-:Y:S01]  /*5830*/  USHF.L.U32 UR4, UR37, UR4, URZ ;  /* 0x0000000425047299 */ /* 0x000fe2000800063f */
[----:B--2---:R-:W-:Y:S01]  /*5840*/  SHF.R.U64 R10, R10, R28, R11 ;  /* 0x0000001c0a0a7219 */ /* 0x004fe2000000120b */
[----:B------:R-:W-:Y:S01]  /*5850*/  VIADD R13, R27, 0xffffffff ;  /* 0xffffffff1b0d7836 */ /* 0x000fe20000000000 */
[----:B------:R-:W-:Y:S01]  /*5860*/  LOP3.LUT R7, R25, R32, RZ, 0xc0, !PT ;  /* 0x0000002019077212 */ /* 0x000fe200078ec0ff */
[----:B------:R-:W-:Y:S02]  /*5870*/  IMAD.MOV.U32 R12, RZ, RZ, R23 ;  /* 0x000000ffff0c7224 */ /* 0x000fe400078e0017 */
[----:B------:R-:W-:Y:S02]  /*5880*/  IMAD.MOV R11, RZ, RZ, -R10 ;  /* 0x000000ffff0b7224 */ /* 0x000fe400078e0a0a */
[----:B------:R-:W-:Y:S02]  /*5890*/  IMAD R7, R10, UR4, R7 ;  /* 0x000000040a077c24 */ /* 0x000fe4000f8e0207 */
[----:B------:R-:W-:-:S02]  /*58a0*/  IMAD.MOV.U32 R10, RZ, RZ, 0x1 ;  /* 0x00000001ff0a7424 */ /* 0x000fc400078e00ff */
[----:B------:R-:W-:Y:S01]  /*58b0*/  @P0 IMAD R8, R9, R24, R6 ;  /* 0x0000001809080224 */ /* 0x000fe200078e0206 */
[----:B------:R-:W-:Y:S01]  /*58c0*/  LOP3.LUT R9, R20, R13, RZ, 0xc0, !PT ;  /* 0x0000000d14097212 */ /* 0x000fe200078ec0ff */
[----:B---3--:R-:W-:Y:S02]  /*58d0*/  IMAD R6, R11, R29, R26 ;  /* 0x0000001d0b067224 */ /* 0x008fe400078e021a */
[----:B----4-:R-:W-:Y:S02]  /*58e0*/  IMAD R8, R7, R33, R8 ;  /* 0x0000002107087224 */ /* 0x010fe400078e0208 */
[----:B------:R-:W-:-:S05]  /*58f0*/  IMAD R7, R6, R27, R9 ;  /* 0x0000001b06077224 */ /* 0x000fca00078e0209 */
[----:B------:R-:W-:Y:S02]  /*5900*/  SEL R13, R7, R8, !P0 ;  /* 0x00000008070d7207 */ /* 0x000fe40004000000 */
[----:B------:R-:W-:-:S07]  /*5910*/  SEL R20, R8, R7, !P0 ;  /* 0x0000000708147207 */ /* 0x000fce0004000000 */
.L_x_100:
[----:B------:R-:W-:-:S08]  /*5920*/  NOP ;  /* 0x0000000000007918 */ /* 0x000fd00000000000 */
[----:B------:R-:W2:-:S00]  /*5930*/  USETMAXREG.DEALLOC.CTAPOOL 0x28 ;  /* 0x00000028000079c8 */ /* 0x000e8000080e0500 */
[----:B--2---:R-:W-:-:S13]  /*5940*/  ISETP.NE.AND P0, PT, R0, 0x1, PT ;  /* 0x000000010000780c */ /* 0x004fda0003f05270 */
[----:B------:R-:W-:Y:S05]  /*5950*/  @!P0 BRA `(.L_x_13) ;  /* 0x0000002000988947 */ /* 0x000fea0003800000 */
[----:B------:R-:W-:Y:S05]  /*5960*/  @!P4 BRA `(.L_x_103) ;  /* 0x0000001000acc947 */ /* 0x000fea0003800000 */
[----:B------:R-:W-:-:S04]  /*5970*/  PRMT R3, R3, 0x9910, RZ ;  /* 0x0000991003037816 */ /* 0x000fc800000000ff */
[----:B------:R-:W-:-:S04]  /*5980*/  ISETP.NE.AND P0, PT, R3, RZ, PT ;  /* 0x000000ff0300720c */ /* 0x000fc80003f05270 */
[----:B------:R-:W-:-:S13]  /*5990*/  ISETP.NE.OR P0, PT, R0, 0x2, !P0 ;  /* 0x000000020000780c */ /* 0x000fda0004705670 */
[----:B------:R-:W-:Y:S05]  /*59a0*/  @P0 BRA `(.L_x_13) ;  /* 0x0000002000840947 */ /* 0x000fea0003800000 */
[----:B------:R-:W-:-:S13]  /*59b0*/  LOP3.LUT P1, RZ, R10, 0xff, RZ, 0xc0, !PT ;  /* 0x000000ff0aff7812 */ /* 0x000fda000782c0ff */
[----:B------:R-:W-:Y:S05]  /*59c0*/  @!P1 BRA `(.L_x_104) ;  /* 0x0000000000189947 */ /* 0x000fea0003800000 */
[----:B------:R-:W-:Y:S01]  /*59d0*/  UMOV UR4, 0x400 ;  /* 0x0000040000047882 */ /* 0x000fe20000000000 */
[----:B------:R-:W-:Y:S01]  /*59e0*/  IMAD.MOV.U32 R0, RZ, RZ, RZ ;  /* 0x000000ffff007224 */ /* 0x000fe200078e00ff */
[----:B-1----:R-:W-:-:S04]  /*59f0*/  ULEA UR4, UR36, UR4, 0x18 ;  /* 0x0000000424047291 */ /* 0x002fc8000f8ec03f */
[----:B------:R-:W-:-:S05]  /*5a00*/  SHF.L.U32 R0, R0, 0x1f, RZ ;  /* 0x0000001f00007819 */ /* 0x000fca00000006ff */
[----:B------:R-:W1:Y:S02]  /*5a10*/  SYNCS.PHASECHK.TRANS64.TRYWAIT P0, [UR4+0x88], R0 ;  /* 0x00008800ff0075a7 */ /* 0x000e640008000144 */
[----:B-1----:R-:W-:Y:S05]  /*5a20*/  @!P0 BRA `(.L_x_105) ;  /* 0x0000002000ec8947 */ /* 0x002fea0003800000 */
.L_x_104:
[----:B------:R-:W-:Y:S01]  /*5a30*/  PRMT R9, RZ, 0x7610, R9 ;  /* 0x00007610ff097816 */ /* 0x000fe20000000009 */
[----:B------:R-:W-:Y:S06]  /*5a40*/  @P2 BRA `(.L_x_106) ;  /* 0x0000000000242947 */ /* 0x000fec0003800000 */
[----:B------:R-:W-:Y:S02]  /*5a50*/  ULDC.64 UR4, c[0x0][0x588] ;  /* 0x0001620000047ab9 */ /* 0x000fe40000000a00 */
[----:B------:R-:W-:-:S04]  /*5a60*/  ISETP.NE.U32.AND P0, PT, RZ, UR4, PT ;  /* 0x00000004ff007c0c */ /* 0x000fc8000bf05070 */
[----:B------:R-:W-:-:S13]  /*5a70*/  ISETP.NE.AND.EX P0, PT, RZ, UR5, PT, P0 ;  /* 0x00000005ff007c0c */ /* 0x000fda000bf05300 */
[----:B------:R-:W-:Y:S05]  /*5a80*/  @!P0 BRA `(.L_x_107) ;  /* 0x00000000000c8947 */ /* 0x000fea0003800000 */
[----:B------:R2:W5:Y:S01]  /*5a90*/  LDG.E R11, desc[UR42][R4.64] ;  /* 0x0000002a040b7981 */ /* 0x000562000c1e1900 */
[----:B------:R-:W-:Y:S01]  /*5aa0*/  IMAD.MOV.U32 R9, RZ, RZ, 0x1 ;  /* 0x00000001ff097424 */ /* 0x000fe200078e00ff */
[----:B------:R-:W-:Y:S06]  /*5ab0*/  BRA `(.L_x_106) ;  /* 0x0000000000087947 */ /* 0x000fec0003800000 */
.L_x_107:
[----:B------:R-:W3:Y:S01]  /*5ac0*/  LDC R11, c[0x0][0x580] ;  /* 0x00016000ff0b7b82 */ /* 0x000ee20000000800 */
[----:B------:R-:W-:-:S07]  /*5ad0*/  IMAD.MOV.U32 R9, RZ, RZ, 0x1 ;  /* 0x00000001ff097424 */ /* 0x000fce00078e00ff */
.L_x_106:
[----:B-1----:R-:W-:Y:S01]  /*5ae0*/  IMAD.MOV.U32 R0, RZ, RZ, 0x1 ;  /* 0x00000001ff007424 */ /* 0x002fe200078e00ff */
[----:B------:R-:W-:Y:S06]  /*5af0*/  @!P1 BRA `(.L_x_108) ;  /* 0x0000000c00d89947 */ /* 0x000fec0003800000 */
[----:B------:R-:W1:Y:S01]  /*5b00*/  LDC R3, c[0x0][0x8a8] ;  /* 0x00022a00ff037b82 */ /* 0x000e620000000800 */
[----:B------:R-:W-:Y:S01]  /*5b10*/  IMAD.MOV.U32 R0, RZ, RZ, -0x1 ;  /* 0xffffffffff007424 */ /* 0x000fe200078e00ff */
[----:B------:R-:W-:Y:S01]  /*5b20*/  ULDC UR4, c[0x0][0x900] ;  /* 0x0002400000047ab9 */ /* 0x000fe20000000800 */
[----:B------:R-:W-:Y:S01]  /*5b30*/  LOP3.LUT R10, R19, 0x2, RZ, 0xfc, !PT ;  /* 0x00000002130a7812 */ /* 0x000fe200078efcff */
[----:B------:R-:W-:Y:S01]  /*5b40*/  ULDC.64 UR6, c[0x0][0x198] ;  /* 0x0000660000067ab9 */ /* 0x000fe20000000a00 */
[----:B------:R-:W-:Y:S02]  /*5b50*/  USHF.L.U32 UR13, UR37, UR4, URZ ;  /* 0x00000004250d7299 */ /* 0x000fe4000800063f */
[----:B------:R-:W-:Y:S01]  /*5b60*/  SHF.L.U32 R8, R0, UR4, RZ ;  /* 0x0000000400087c19 */ /* 0x000fe200080006ff */
[----:B------:R-:W-:Y:S01]  /*5b70*/  IMAD.MOV.U32 R0, RZ, RZ, 0x1 ;  /* 0x00000001ff007424 */ /* 0x000fe200078e00ff */
[----:B------:R-:W-:Y:S01]  /*5b80*/  ULDC.64 UR14, c[0x0][0x588] ;  /* 0x00016200000e7ab9 */ /* 0x000fe20000000a00 */
[----:B------:R-:W-:Y:S01]  /*5b90*/  ULDC.64 UR22, c[0x0][0x8f8] ;  /* 0x00023e0000167ab9 */ /* 0x000fe20000000a00 */
[----:B------:R-:W-:Y:S01]  /*5ba0*/  LOP3.LUT R8, RZ, R8, RZ, 0x33, !PT ;  /* 0x00000008ff087212 */ /* 0x000fe200078e33ff */
[----:B------:R-:W-:Y:S01]  /*5bb0*/  ULDC.64 UR24, c[0x0][0x590] ;  /* 0x0001640000187ab9 */ /* 0x000fe20000000a00 */
[----:B-1----:R-:W-:-:S07]  /*5bc0*/  VIADD R3, R3, 0xffffffff ;  /* 0xffffffff03037836 */ /* 0x002fce0000000000 */
.L_x_140:
[----:B------:R-:W-:Y:S02]  /*5bd0*/  ISETP.NE.U32.AND P0, PT, RZ, UR24, PT ;  /* 0x00000018ff007c0c */ /* 0x000fe4000bf05070 */
[----:B------:R-:W-:Y:S02]  /*5be0*/  R2UR UR19, R20 ;  /* 0x00000000141372ca */ /* 0x000fe400000e0000 */
[----:B------:R-:W-:Y:S02]  /*5bf0*/  R2UR UR18, R13 ;  /* 0x000000000d1272ca */ /* 0x000fe400000e0000 */
[----:B------:R-:W-:-:S09]  /*5c00*/  ISETP.NE.AND.EX P0, PT, RZ, UR25, PT, P0 ;  /* 0x00000019ff007c0c */ /* 0x000fd2000bf05300 */
[----:B------:R-:W-:Y:S02]  /*5c10*/  USHF.L.U32 UR19, UR19, 0x8, URZ ;  /* 0x0000000813137899 */ /* 0x000fe4000800063f */
[----:B------:R-:W-:Y:S02]  /*5c20*/  USHF.L.U32 UR18, UR18, 0x6, URZ ;  /* 0x0000000612127899 */ /* 0x000fe4000800063f */
[----:B---34-:R-:W-:Y:S10]  /*5c30*/  @!P0 BRA `(.L_x_109) ;  /* 0x00000000002c8947 */ /* 0x018ff40003800000 */
[----:B------:R-:W-:-:S04]  /*5c40*/  ISETP.NE.U32.AND P1, PT, RZ, UR14, PT ;  /* 0x0000000eff007c0c */ /* 0x000fc8000bf25070 */
[----:B------:R-:W-:-:S13]  /*5c50*/  ISETP.NE.AND.EX P1, PT, RZ, UR15, PT, P1 ;  /* 0x0000000fff007c0c */ /* 0x000fda000bf25310 */
[----:B------:R-:W-:Y:S05]  /*5c60*/  @!P1 BRA `(.L_x_110) ;  /* 0x0000000000189947 */ /* 0x000fea0003800000 */
[----:B--2---:R-:W1:Y:S01]  /*5c70*/  LDC.64 R4, c[0x0][0x588] ;  /* 0x00016200ff047b82 */ /* 0x004e620000000a00 */
[----:B------:R-:W-:-:S04]  /*5c80*/  IMAD R7, R12, UR24, RZ ;  /* 0x000000180c077c24 */ /* 0x000fc8000f8e02ff */
[----:B-1----:R-:W-:-:S05]  /*5c90*/  IMAD.WIDE R4, R7, 0x4, R4 ;  /* 0x0000000407047825 */ /* 0x002fca00078e0204 */
[----:B---3-5:R1:W5:Y:S01]  /*5ca0*/  LDG.E R11, desc[UR42][R4.64] ;  /* 0x0000002a040b7981 */ /* 0x028362000c1e1900 */
[----:B------:R-:W-:Y:S01]  /*5cb0*/  IMAD.MOV.U32 R9, RZ, RZ, 0x1 ;  /* 0x00000001ff097424 */ /* 0x000fe200078e00ff */
[----:B------:R-:W-:Y:S06]  /*5cc0*/  BRA `(.L_x_109) ;  /* 0x0000000000087947 */ /* 0x000fec0003800000 */
.L_x_110:
[----:B---3-5:R-:W4:Y:S01]  /*5cd0*/  LDC R11, c[0x0][0x580] ;  /* 0x00016000ff0b7b82 */ /* 0x028f220000000800 */
[----:B------:R-:W-:-:S07]  /*5ce0*/  MOV R9, 0x1 ;  /* 0x0000000100097802 */ /* 0x000fce0000000f00 */
.L_x_109:
[----:B------:R-:W-:Y:S05]  /*5cf0*/  @!P0 BRA `(.L_x_111) ;  /* 0x00000000001c8947 */ /* 0x000fea0003800000 */
[----:B------:R-:W-:-:S13]  /*5d00*/  LOP3.LUT P2, RZ, R9, 0xff, RZ, 0xc0, !PT ;  /* 0x000000ff09ff7812 */ /* 0x000fda000784c0ff */
[----:B-12---:R-:W1:Y:S02]  /*5d10*/  @!P2 LDC.64 R4, c[0x0][0x588] ;  /* 0x00016200ff04ab82 */ /* 0x006e640000000a00 */
[----:B-1----:R-:W-:-:S04]  /*5d20*/  @!P2 ISETP.NE.U32.AND P0, PT, R4, RZ, PT ;  /* 0x000000ff0400a20c */ /* 0x002fc80003f05070 */
[----:B------:R-:W-:Y:S02]  /*5d30*/  @!P2 ISETP.NE.AND.EX P1, PT, R5, RZ, PT, P0 ;  /* 0x000000ff0500a20c */ /* 0x000fe40003f25300 */
[----:B---345:R-:W-:Y:S02]  /*5d40*/  @P2 FSETP.EQ.AND P0, PT, R11, RZ, PT ;  /* 0x000000ff0b00220b */ /* 0x038fe40003f02000 */
[----:B------:R-:W-:Y:S01]  /*5d50*/  @!P2 PLOP3.LUT P0, PT, P1, PT, PT, 0x8, 0x0 ;  /* 0x000000000000a81c */ /* 0x000fe20000f0e170 */
[----:B------:R-:W-:-:S12]  /*5d60*/  BRA `(.L_x_112) ;  /* 0x0000000000047947 */ /* 0x000fd80003800000 */
.L_x_111:
[----:B---345:R-:W-:-:S13]  /*5d70*/  FSETP.EQ.AND P0, PT, R11, RZ, PT ;  /* 0x000000ff0b00720b */ /* 0x038fda0003f02000 */
.L_x_112:
[----:B------:R-:W-:Y:S02]  /*5d80*/  ISETP.NE.AND P2, PT, R10, 0x3, PT ;  /* 0x000000030a00780c */ /* 0x000fe40003f45270 */
[----:B------:R-:W-:-:S04]  /*5d90*/  ELECT P1, URZ, PT ;  /* 0x00000000003f782f */ /* 0x000fc80003820000 */
[----:B------:R-:W-:-:S07]  /*5da0*/  PLOP3.LUT P0, PT, P1, P0, PT, 0x20, 0x0 ;  /* 0x000000000000781c */ /* 0x000fce0000f00470 */
[----:B------:R-:W-:Y:S06]  /*5db0*/  @!P2 BRA `(.L_x_113) ;  /* 0x000000000004a947 */ /* 0x000fec0003800000 */
[----:B------:R-:W-:Y:S01]  /*5dc0*/  BPT.TRAP 0x1 ;  /* 0x000000040000795c */ /* 0x000fe20000300000 */
.L_x_113:
[----:B------:R-:W3:Y:S01]  /*5dd0*/  S2UR UR36, SR_CgaCtaId ;  /* 0x00000000002479c3 */ /* 0x000ee20000008800 */
[----:B------:R-:W-:Y:S01]  /*5de0*/  UMOV UR4, 0x400 ;  /* 0x0000040000047882 */ /* 0x000fe20000000000 */
[----:B-12---:R-:W-:Y:S01]  /*5df0*/  SHF.L.U32 R4, R0, 0x1f, RZ ;  /* 0x0000001f00047819 */ /* 0x006fe200000006ff */
[----:B---3--:R-:W-:-:S09]  /*5e00*/  ULEA UR4, UR36, UR4, 0x18 ;  /* 0x0000000424047291 */ /* 0x008fd2000f8ec03f */
[----:B------:R-:W1:Y:S02]  /*5e10*/  SYNCS.PHASECHK.TRANS64.TRYWAIT P1, [UR4+0x60], R4 ;  /* 0x00006004ff0075a7 */ /* 0x000e640008020144 */
[----:B-1----:R-:W-:Y:S05]  /*5e20*/  @!P1 BRA `(.L_x_114) ;  /* 0x0000002000049947 */ /* 0x002fea0003800000 */
.L_x_171:
[----:B------:R-:W-:Y:S04]  /*5e30*/  BSSY B0, `(.L_x_115) ;  /* 0x000000e000007945 */ /* 0x000fe80003800000 */
[----:B------:R-:W-:Y:S05]  /*5e40*/  @!P0 BRA `(.L_x_116) ;  /* 0x0000000000308947 */ /* 0x000fea0003800000 */
[----:B------:R-:W-:Y:S01]  /*5e50*/  R2UR UR20, R12 ;  /* 0x000000000c1472ca */ /* 0x000fe200000e0000 */
[----:B------:R-:W-:Y:S02]  /*5e60*/  UIADD3 UR8, UP0, UR6, 0x3f0, URZ ;  /* 0x000003f006087890 */ /* 0x000fe4000ff1e03f */
[----:B------:R-:W-:Y:S02]  /*5e70*/  UIADD3 UR16, UR4, 0x200, URZ ;  /* 0x0000020004107890 */ /* 0x000fe4000fffe03f */
[----:B------:R-:W-:Y:S02]  /*5e80*/  UIADD3 UR17, UR4, 0x40, URZ ;  /* 0x0000004004117890 */ /* 0x000fe4000fffe03f */
[----:B------:R-:W-:Y:S01]  /*5e90*/  UIADD3.X UR9, URZ, UR7, URZ, UP0, !UPT ;  /* 0x000000073f097290 */ /* 0x000fe200087fe43f */
[----:B------:R-:W-:Y:S01]  /*5ea0*/  UMOV UR10, 0x0 ;  /* 0x00000000000a7882 */ /* 0x000fe20000000000 */
[----:B------:R-:W-:-:S07]  /*5eb0*/  UMOV UR11, 0x10000000 ;  /* 0x10000000000b7882 */ /* 0x000fce0000000000 */
[----:B------:R2:W-:Y:S02]  /*5ec0*/  UTMALDG.3D [UR16], [UR8], desc[UR10] ;  /* 0x00000a10080075b4 */ /* 0x0005e40008011000 */
[----:B--2---:R-:W-:Y:S05]  /*5ed0*/  @!P2 BRA `(.L_x_117) ;  /* 0x000000000004a947 */ /* 0x004fea0003800000 */
[----:B------:R-:W-:Y:S01]  /*5ee0*/  BPT.TRAP 0x1 ;  /* 0x000000040000795c */ /* 0x000fe20000300000 */
.L_x_117:
[----:B-1----:R-:W1:Y:S02]  /*5ef0*/  LDC R5, c[0x0][0x800] ;  /* 0x00020000ff057b82 */ /* 0x002e640000000800 */
[----:B-1----:R2:W-:Y:S02]  /*5f00*/  SYNCS.ARRIVE.TRANS64.RED.A0TR RZ, [UR4+0x40], R5 ;  /* 0x00004005ffff79a7 */ /* 0x0025e40008300404 */
.L_x_116:
[----:B------:R-:W-:Y:S05]  /*5f10*/  BSYNC B0 ;  /* 0x0000000000007941 */ /* 0x000fea0003800000 */
.L_x_115:
[----:B------:R-:W-:Y:S05]  /*5f20*/  @!P2 BRA `(.L_x_118) ;  /* 0x000000000004a947 */ /* 0x000fea0003800000 */
[----:B------:R-:W-:Y:S01]  /*5f30*/  BPT.TRAP 0x1 ;  /* 0x000000040000795c */ /* 0x000fe20000300000 */
.L_x_118:
[----:B------:R-:W-:-:S04]  /*5f40*/  UIADD3 UR5, UR4, 0x40, URZ ;  /* 0x0000004004057890 */ /* 0x000fc8000fffe03f */
[----:B------:R-:W-:-:S09]  /*5f50*/  UPRMT UR5, UR36, 0x654, UR5 ;  /* 0x0000065424057896 */ /* 0x000fd20008000005 */
[----:B------:R-:W-:Y:S01]  /*5f60*/  SYNCS.ARRIVE.TRANS64.RED.A1T0 RZ, [UR5], RZ ;  /* 0x000000ffffff79a7 */ /* 0x000fe20008100405 */
[----:B------:R-:W-:Y:S05]  /*5f70*/  @!P2 BRA `(.L_x_119) ;  /* 0x000000000004a947 */ /* 0x000fea0003800000 */
[----:B------:R-:W-:Y:S01]  /*5f80*/  BPT.TRAP 0x1 ;  /* 0x000000040000795c */ /* 0x000fe20000300000 */
.L_x_119:
[----:B------:R-:W3:Y:S02]  /*5f90*/  SYNCS.PHASECHK.TRANS64.TRYWAIT P1, [UR4+0x68], R4 ;  /* 0x00006804ff0075a7 */ /* 0x000ee40008020144 */
[----:B---3--:R-:W-:Y:S05]  /*5fa0*/  @!P1 BRA `(.L_x_120) ;  /* 0x0000001c00bc9947 */ /* 0x008fea0003800000 */
.L_x_172:
[----:B------:R-:W-:Y:S04]  /*5fb0*/  BSSY B0, `(.L_x_121) ;  /* 0x0000010000007945 */ /* 0x000fe80003800000 */
[----:B------:R-:W-:Y:S05]  /*5fc0*/  @!P0 BRA `(.L_x_122) ;  /* 0x0000000000388947 */ /* 0x000fea0003800000 */
[----:B------:R-:W-:Y:S01]  /*5fd0*/  UIADD3 UR16, UP0, UR6, 0x3f0, URZ ;  /* 0x000003f006107890 */ /* 0x000fe2000ff1e03f */
[----:B------:R-:W-:Y:S01]  /*5fe0*/  R2UR UR12, R12 ;  /* 0x000000000c0c72ca */ /* 0x000fe200000e0000 */
[----:B------:R-:W-:Y:S02]  /*5ff0*/  UIADD3 UR11, UR19, 0x80, URZ ;  /* 0x00000080130b7890 */ /* 0x000fe4000fffe03f */
[----:B------:R-:W-:Y:S02]  /*6000*/  UIADD3 UR8, UR4, 0x2200, URZ ;  /* 0x0000220004087890 */ /* 0x000fe4000fffe03f */
[----:B------:R-:W-:Y:S02]  /*6010*/  UIADD3 UR9, UR4, 0x48, URZ ;  /* 0x0000004804097890 */ /* 0x000fe4000fffe03f */
[----:B------:R-:W-:Y:S01]  /*6020*/  UIADD3.X UR17, URZ, UR7, URZ, UP0, !UPT ;  /* 0x000000073f117290 */ /* 0x000fe200087fe43f */
[----:B------:R-:W-:Y:S01]  /*6030*/  UMOV UR20, 0x0 ;  /* 0x0000000000147882 */ /* 0x000fe20000000000 */
[----:B------:R-:W-:Y:S01]  /*6040*/  UMOV UR21, 0x10000000 ;  /* 0x1000000000157882 */ /* 0x000fe20000000000 */
[----:B------:R-:W-:-:S06]  /*6050*/  UMOV UR10, UR18 ;  /* 0x00000012000a7c82 */ /* 0x000fcc0008000000 */
[----:B------:R3:W-:Y:S02]  /*6060*/  UTMALDG.3D [UR8], [UR16], desc[UR20] ;  /* 0x00001408100075b4 */ /* 0x0007e40008011000 */
[----:B---3--:R-:W-:Y:S05]  /*6070*/  @!P2 BRA `(.L_x_123) ;  /* 0x000000000004a947 */ /* 0x008fea0003800000 */
[----:B------:R-:W-:Y:S01]  /*6080*/  BPT.TRAP 0x1 ;  /* 0x000000040000795c */ /* 0x000fe20000300000 */
.L_x_123:
[----:B-12---:R-:W1:Y:S02]  /*6090*/  LDC R5, c[0x0][0x800] ;  /* 0x00020000ff057b82 */ /* 0x006e640000000800 */
[----:B-1----:R3:W-:Y:S02]  /*60a0*/  SYNCS.ARRIVE.TRANS64.RED.A0TR RZ, [UR4+0x48], R5 ;  /* 0x00004805ffff79a7 */ /* 0x0027e40008300404 */
.L_x_122:
[----:B------:R-:W-:Y:S05]  /*60b0*/  BSYNC B0 ;  /* 0x0000000000007941 */ /* 0x000fea0003800000 */
.L_x_121:
[----:B------:R-:W-:Y:S05]  /*60c0*/  @!P2 BRA `(.L_x_124) ;  /* 0x000000000004a947 */ /* 0x000fea0003800000 */
[----:B------:R-:W-:Y:S01]  /*60d0*/  BPT.TRAP 0x1 ;  /* 0x000000040000795c */ /* 0x000fe20000300000 */
.L_x_124:
[----:B------:R-:W-:Y:S02]  /*60e0*/  UIADD3 UR5, UR4, 0x48, URZ ;  /* 0x0000004804057890 */ /* 0x000fe4000fffe03f */
[----:B------:R-:W-:Y:S02]  /*60f0*/  UIADD3 UR10, UR18, 0x20, URZ ;  /* 0x00000020120a7890 */ /* 0x000fe4000fffe03f */
[----:B------:R-:W-:-:S09]  /*6100*/  UPRMT UR5, UR36, 0x654, UR5 ;  /* 0x0000065424057896 */ /* 0x000fd20008000005 */
[----:B------:R-:W-:Y:S01]  /*6110*/  SYNCS.ARRIVE.TRANS64.RED.A1T0 RZ, [UR5], RZ ;  /* 0x000000ffffff79a7 */ /* 0x000fe20008100405 */
[----:B------:R-:W-:Y:S05]  /*6120*/  @!P2 BRA `(.L_x_125) ;  /* 0x000000000004a947 */ /* 0x000fea0003800000 */
[----:B------:R-:W-:Y:S01]  /*6130*/  BPT.TRAP 0x1 ;  /* 0x000000040000795c */ /* 0x000fe20000300000 */
.L_x_125:
[----:B------:R-:W4:Y:S02]  /*6140*/  SYNCS.PHASECHK.TRANS64.TRYWAIT P1, [UR4+0x70], R4 ;  /* 0x00007004ff0075a7 */ /* 0x000f240008020144 */
[----:B----4-:R-:W-:Y:S05]  /*6150*/  @!P1 BRA `(.L_x_126) ;  /* 0x0000001c00689947 */ /* 0x010fea0003800000 */
.L_x_173:
        /* <DEDUP_REMOVED lines=8> */
[----:B------:R-:W-:Y:S01]  /*61e0*/  UMOV UR21, 0x10000000 ;  /* 0x1000000000157882 */ /* 0x000fe20000000000 */
[----:B------:R-:W-:-:S06]  /*61f0*/  UMOV UR11, UR19 ;  /* 0x00000013000b7c82 */ /* 0x000fcc0008000000 */
[----:B------:R4:W-:Y:S02]  /*6200*/  UTMALDG.3D [UR8], [UR16], desc[UR20] ;  /* 0x00001408100075b4 */ /* 0x0009e40008011000 */
[----:B----4-:R-:W-:Y:S05]  /*6210*/  @!P2 BRA `(.L_x_129) ;  /* 0x000000000004a947 */ /* 0x010fea0003800000 */
[----:B------:R-:W-:Y:S01]  /*6220*/  BPT.TRAP 0x1 ;  /* 0x000000040000795c */ /* 0x000fe20000300000 */
.L_x_129:
[----:B-123--:R-:W1:Y:S02]  /*6230*/  LDC R5, c[0x0][0x800] ;  /* 0x00020000ff057b82 */ /* 0x00ee640000000800 */
[----:B-1----:R4:W-:Y:S02]  /*6240*/  SYNCS.ARRIVE.TRANS64.RED.A0TR RZ, [UR4+0x50], R5 ;  /* 0x00005005ffff79a7 */ /* 0x0029e40008300404 */
.L_x_128:
[----:B------:R-:W-:Y:S05]  /*6250*/  BSYNC B0 ;  /* 0x0000000000007941 */ /* 0x000fea0003800000 */
.L_x_127:
[----:B------:R-:W-:Y:S05]  /*6260*/  @!P2 BRA `(.L_x_130) ;  /* 0x000000000004a947 */ /* 0x000fea0003800000 */
[----:B------:R-:W-:Y:S01]  /*6270*/  BPT.TRAP 0x1 ;  /* 0x000000040000795c */ /* 0x000fe20000300000 */
.L_x_130:
[----:B------:R-:W-:-:S04]  /*6280*/  UIADD3 UR5, UR4, 0x50, URZ ;  /* 0x0000005004057890 */ /* 0x000fc8000fffe03f */
[----:B------:R-:W-:-:S09]  /*6290*/  UPRMT UR5, UR36, 0x654, UR5 ;  /* 0x0000065424057896 */ /* 0x000fd20008000005 */
[----:B------:R-:W-:Y:S01]  /*62a0*/  SYNCS.ARRIVE.TRANS64.RED.A1T0 RZ, [UR5], RZ ;  /* 0x000000ffffff79a7 */ /* 0x000fe20008100405 */
[----:B------:R-:W-:Y:S05]  /*62b0*/  @!P2 BRA `(.L_x_131) ;  /* 0x000000000004a947 */ /* 0x000fea0003800000 */
[----:B------:R-:W-:Y:S01]  /*62c0*/  BPT.TRAP 0x1 ;  /* 0x000000040000795c */ /* 0x000fe20000300000 */
.L_x_131:
[----:B------:R-:W5:Y:S02]  /*62d0*/  SYNCS.PHASECHK.TRANS64.TRYWAIT P1, [UR4+0x78], R4 ;  /* 0x00007804ff0075a7 */ /* 0x000f640008020144 */
[----:B-----5:R-:W-:Y:S05]  /*62e0*/  @!P1 BRA `(.L_x_132) ;  /* 0x0000001c001c9947 */ /* 0x020fea0003800000 */
.L_x_174:
[----:B------:R-:W-:Y:S04]  /*62f0*/  BSSY B0, `(.L_x_133) ;  /* 0x000000f000007945 */ /* 0x000fe80003800000 */
[----:B------:R-:W-:Y:S05]  /*6300*/  @!P0 BRA `(.L_x_134) ;  /* 0x0000000000348947 */ /* 0x000fea0003800000 */
[----:B------:R-:W-:Y:S01]  /*6310*/  R2UR UR12, R12 ;  /* 0x000000000c0c72ca */ /* 0x000fe200000e0000 */
[----:B------:R-:W-:Y:S02]  /*6320*/  UIADD3 UR16, UP0, UR6, 0x3f0, URZ ;  /* 0x000003f006107890 */ /* 0x000fe4000ff1e03f */
[----:B------:R-:W-:Y:S02]  /*6330*/  UIADD3 UR11, UR19, 0x80, URZ ;  /* 0x00000080130b7890 */ /* 0x000fe4000fffe03f */
[----:B------:R-:W-:Y:S02]  /*6340*/  UIADD3 UR8, UR4, 0x6200, URZ ;  /* 0x0000620004087890 */ /* 0x000fe4000fffe03f */
[----:B------:R-:W-:Y:S02]  /*6350*/  UIADD3 UR9, UR4, 0x58, URZ ;  /* 0x0000005804097890 */ /* 0x000fe4000fffe03f */
[----:B------:R-:W-:Y:S01]  /*6360*/  UIADD3.X UR17, URZ, UR7, URZ, UP0, !UPT ;  /* 0x000000073f117290 */ /* 0x000fe200087fe43f */
[----:B------:R-:W-:Y:S01]  /*6370*/  UMOV UR20, 0x0 ;  /* 0x0000000000147882 */ /* 0x000fe20000000000 */
[----:B------:R-:W-:-:S07]  /*6380*/  UMOV UR21, 0x10000000 ;  /* 0x1000000000157882 */ /* 0x000fce0000000000 */
[----:B------:R1:W-:Y:S02]  /*6390*/  UTMALDG.3D [UR8], [UR16], desc[UR20] ;  /* 0x00001408100075b4 */ /* 0x0003e40008011000 */
[----:B-1----:R-:W-:Y:S05]  /*63a0*/  @!P2 BRA `(.L_x_135) ;  /* 0x000000000004a947 */ /* 0x002fea0003800000 */
[----:B------:R-:W-:Y:S01]  /*63b0*/  BPT.TRAP 0x1 ;  /* 0x000000040000795c */ /* 0x000fe20000300000 */
.L_x_135:
[----:B------:R-:W1:Y:S02]  /*63c0*/  LDC R4, c[0x0][0x800] ;  /* 0x00020000ff047b82 */ /* 0x000e640000000800 */
[----:B-1----:R1:W-:Y:S02]  /*63d0*/  SYNCS.ARRIVE.TRANS64.RED.A0TR RZ, [UR4+0x58], R4 ;  /* 0x00005804ffff79a7 */ /* 0x0023e40008300404 */
.L_x_134:
[----:B------:R-:W-:Y:S05]  /*63e0*/  BSYNC B0 ;  /* 0x0000000000007941 */ /* 0x000fea0003800000 */
.L_x_133:
[----:B------:R-:W-:Y:S05]  /*63f0*/  @!P2 BRA `(.L_x_136) ;  /* 0x000000000004a947 */ /* 0x000fea0003800000 */
[----:B------:R-:W-:Y:S01]  /*6400*/  BPT.TRAP 0x1 ;  /* 0x000000040000795c */ /* 0x000fe20000300000 */
.L_x_136:
[----:B------:R-:W-:Y:S01]  /*6410*/  IADD3 R16, P0, R16, UR40, RZ ;  /* 0x0000002810107c10 */ /* 0x000fe2000ff1e0ff */
[----:B------:R-:W-:Y:S01]  /*6420*/  UIADD3 UR4, UR4, 0x58, URZ ;  /* 0x0000005804047890 */ /* 0x000fe2000fffe03f */
[----:B------:R-:W-:Y:S01]  /*6430*/  LOP3.LUT R0, R0, 0x1, RZ, 0x3c, !PT ;  /* 0x0000000100007812 */ /* 0x000fe200078e3cff */
[----:B------:R-:W-:Y:S01]  /*6440*/  IMAD.MOV.U32 R20, RZ, RZ, -0x1 ;  /* 0xffffffffff147424 */ /* 0x000fe200078e00ff */
[----:B------:R-:W-:Y:S01]  /*6450*/  IADD3.X R17, R17, UR38, RZ, P0, !PT ;  /* 0x0000002611117c10 */ /* 0x000fe200087fe4ff */
[----:B------:R-:W-:Y:S01]  /*6460*/  UPRMT UR4, UR36, 0x654, UR4 ;  /* 0x0000065424047896 */ /* 0x000fe20008000004 */
[----:B------:R-:W-:Y:S01]  /*6470*/  ISETP.GE.U32.AND P0, PT, R16, UR22, PT ;  /* 0x0000001610007c0c */ /* 0x000fe2000bf06070 */
[----:B------:R-:W-:Y:S01]  /*6480*/  IMAD.MOV.U32 R13, RZ, RZ, -0x1 ;  /* 0xffffffffff0d7424 */ /* 0x000fe200078e00ff */
[----:B-1----:R-:W-:Y:S01]  /*6490*/  PRMT R4, RZ, 0x7610, R4 ;  /* 0x00007610ff047816 */ /* 0x002fe20000000004 */
[----:B------:R-:W-:Y:S01]  /*64a0*/  IMAD.MOV.U32 R12, RZ, RZ, -0x1 ;  /* 0xffffffffff0c7424 */ /* 0x000fe200078e00ff */
[----:B------:R-:W-:-:S04]  /*64b0*/  ISETP.GE.U32.AND.EX P0, PT, R17, UR23, PT, P0 ;  /* 0x0000001711007c0c */ /* 0x000fc8000bf06100 */
[----:B------:R-:W-:Y:S09]  /*64c0*/  SYNCS.ARRIVE.TRANS64.RED.A1T0 RZ, [UR4], RZ ;  /* 0x000000ffffff79a7 */ /* 0x000ff20008100404 */
[----:B------:R-:W-:Y:S05]  /*64d0*/  @P0 BRA `(.L_x_137) ;  /* 0x0000000400580947 */ /* 0x000fea0003800000 */
[----:B------:R-:W1:Y:S01]  /*64e0*/  S2R R15, SR_CTAID.X ;  /* 0x00000000000f7919 */ /* 0x000e620000002500 */
[----:B------:R-:W5:Y:S01]  /*64f0*/  LDC.64 R12, c[0x0][0x8d0] ;  /* 0x00023400ff0c7b82 */ /* 0x000f620000000a00 */
[----:B------:R-:W-:Y:S01]  /*6500*/  ULDC UR4, c[0x0][0x150] ;  /* 0x0000540000047ab9 */ /* 0x000fe20000000800 */
[----:B------:R-:W-:Y:S01]  /*6510*/  IMAD.MOV.U32 R7, RZ, RZ, R16 ;  /* 0x000000ffff077224 */ /* 0x000fe200078e0010 */
[----:B------:R-:W2:Y:S01]  /*6520*/  S2R R18, SR_CTAID.Y ;  /* 0x0000000000127919 */ /* 0x000ea20000002600 */
[----:B------:R-:W-:-:S04]  /*6530*/  IMAD.MOV.U32 R21, RZ, RZ, R17 ;  /* 0x000000ffff157224 */ /* 0x000fc800078e0011 */
[----:B------:R-:W2:Y:S08]  /*6540*/  LDC R22, c[0x0][0x144] ;  /* 0x00005100ff167b82 */ /* 0x000eb00000000800 */
[----:B------:R-:W3:Y:S01]  /*6550*/  LDC R20, c[0x0][0x8d8] ;  /* 0x00023600ff147b82 */ /* 0x000ee20000000800 */
[----:B-----5:R-:W-:-:S04]  /*6560*/  ISETP.NE.U32.AND P0, PT, R12, RZ, PT ;  /* 0x000000ff0c00720c */ /* 0x020fc80003f05070 */
[----:B------:R-:W-:Y:S02]  /*6570*/  ISETP.NE.AND.EX P0, PT, R13, RZ, PT, P0 ;  /* 0x000000ff0d00720c */ /* 0x000fe40003f05300 */
[----:B-1----:R-:W-:Y:S02]  /*6580*/  I2FP.F32.U32 R4, R15 ;  /* 0x0000000f00047245 */ /* 0x002fe40000201000 */
[----:B--2---:R-:W-:-:S03]  /*6590*/  I2FP.F32.U32 R23, R18 ;  /* 0x0000001200177245 */ /* 0x004fc60000201000 */
[----:B------:R-:W-:-:S04]  /*65a0*/  FMUL R4, R4, UR4 ;  /* 0x0000000404047c20 */ /* 0x000fc80008400000 */
[----:B------:R1:W2:Y:S02]  /*65b0*/  F2I.U32.TRUNC.NTZ R14, R4 ;  /* 0x00000004000e7305 */ /* 0x0002a4000020f000 */
[----:B---3--:R-:W-:Y:S05]  /*65c0*/  @!P0 BRA `(.L_x_138) ;  /* 0x0000000000308947 */ /* 0x008fea0003800000 */
[----:B----4-:R-:W3:Y:S02]  /*65d0*/  LDC R5, c[0x0][0x8dc] ;  /* 0x00023700ff057b82 */ /* 0x010ee40000000800 */
[----:B---3--:R-:W-:-:S05]  /*65e0*/  IADD3 R5, P0, R16, R5, RZ ;  /* 0x0000000510057210 */ /* 0x008fca0007f1e0ff */
[----:B------:R-:W-:-:S04]  /*65f0*/  IMAD.X R21, RZ, RZ, R17, P0 ;  /* 0x000000ffff157224 */ /* 0x000fc800000e0611 */
[----:B------:R-:W-:-:S04]  /*6600*/  IMAD.WIDE.U32 R6, R21, R12, RZ ;  /* 0x0000000c15067225 */ /* 0x000fc800078e00ff */
[----:B------:R-:W-:-:S04]  /*6610*/  IMAD.WIDE.U32 R6, P0, R5, R13, R6 ;  /* 0x0000000d05067225 */ /* 0x000fc80007800006 */
[----:B-1----:R-:W-:-:S04]  /*6620*/  IMAD.WIDE.U32 R4, R5, R12, RZ ;  /* 0x0000000c05047225 */ /* 0x002fc800078e00ff */
[----:B------:R-:W-:Y:S01]  /*6630*/  IMAD.MOV.U32 R4, RZ, RZ, R7 ;  /* 0x000000ffff047224 */ /* 0x000fe200078e0007 */
[----:B------:R-:W-:Y:S01]  /*6640*/  IADD3 RZ, P1, R5, R6, RZ ;  /* 0x0000000605ff7210 */ /* 0x000fe20007f3e0ff */
[----:B------:R-:W-:-:S04]  /*6650*/  IMAD.X R5, RZ, RZ, RZ, P0 ;  /* 0x000000ffff057224 */ /* 0x000fc800000e06ff */
[----:B------:R-:W-:-:S04]  /*6660*/  IMAD.WIDE.U32.X R4, R21, R13, R4, P1 ;  /* 0x0000000d15047225 */ /* 0x000fc800008e0404 */
[----:B------:R-:W-:Y:S02]  /*6670*/  IMAD.MOV.U32 R7, RZ, RZ, R4 ;  /* 0x000000ffff077224 */ /* 0x000fe400078e0004 */
[----:B------:R-:W-:-:S07]  /*6680*/  IMAD.MOV.U32 R21, RZ, RZ, R5 ;  /* 0x000000ffff157224 */ /* 0x000fce00078e0005 */
.L_x_138:
[----:B------:R-:W-:Y:S01]  /*6690*/  ULDC UR4, c[0x0][0x154] ;  /* 0x0000550000047ab9 */ /* 0x000fe20000000800 */
[----:B------:R-:W3:Y:S01]  /*66a0*/  LDC R13, c[0x0][0x148] ;  /* 0x00005200ff0d7b82 */ /* 0x000ee20000000800 */
[----:B------:R-:W-:Y:S01]  /*66b0*/  FMUL R23, R23, UR4 ;  /* 0x0000000417177c20 */ /* 0x000fe20008400000 */
[----:B------:R-:W-:Y:S01]  /*66c0*/  ISETP.NE.AND P2, PT, R2, 0x1, PT ;  /* 0x000000010200780c */ /* 0x000fe20003f45270 */
[----:B--2---:R-:W-:Y:S01]  /*66d0*/  IMAD.MOV R6, RZ, RZ, -R14 ;  /* 0x000000ffff067224 */ /* 0x004fe200078e0a0e */
[-CC-:B------:R-:W-:Y:S02]  /*66e0*/  SHF.R.U64 R14, R7, R20.reuse, R21.reuse ;  /* 0x00000014070e7219 */ /* 0x180fe40000001215 */
[----:B------:R-:W-:Y:S01]  /*66f0*/  SHF.R.U32.HI R20, RZ, R20, R21 ;  /* 0x00000014ff147219 */ /* 0x000fe20000011615 */
[----:B------:R-:W2:Y:S01]  /*6700*/  F2I.U32.TRUNC.NTZ R23, R23 ;  /* 0x0000001700177305 */ /* 0x000ea2000020f000 */
[----:B-1--4-:R-:W1:Y:S01]  /*6710*/  LDC.64 R4, c[0x0][0x8c8] ;  /* 0x00023200ff047b82 */ /* 0x012e620000000a00 */
[----:B------:R-:W-:Y:S01]  /*6720*/  IADD3 R21, P0, RZ, -R14, RZ ;  /* 0x8000000eff157210 */ /* 0x000fe20007f1e0ff */
[----:B------:R-:W-:-:S04]  /*6730*/  IMAD R15, R22, R6, R15 ;  /* 0x00000006160f7224 */ /* 0x000fc800078e020f */
[----:B------:R-:W-:Y:S02]  /*6740*/  IMAD.X R7, RZ, RZ, ~R20, P0 ;  /* 0x000000ffff077224 */ /* 0x000fe400000e0e14 */
[----:B------:R-:W4:Y:S01]  /*6750*/  LDC R24, c[0x0][0x8c0] ;  /* 0x00023000ff187b82 */ /* 0x000f220000000800 */
[----:B--2---:R-:W-:-:S07]  /*6760*/  IMAD.MOV R12, RZ, RZ, -R23 ;  /* 0x000000ffff0c7224 */ /* 0x004fce00078e0a17 */
[----:B------:R-:W2:Y:S01]  /*6770*/  LDC R27, c[0x0][0x900] ;  /* 0x00024000ff1b7b82 */ /* 0x000ea20000000800 */
[----:B---3--:R-:W-:-:S07]  /*6780*/  @P2 IMAD R15, R13, R12, R18 ;  /* 0x0000000c0d0f2224 */ /* 0x008fce00078e0212 */
[----:B------:R-:W3:Y:S01]  /*6790*/  LDC.64 R12, c[0x0][0x8e8] ;  /* 0x00023a00ff0c7b82 */ /* 0x000ee20000000a00 */
[----:B-1----:R-:W-:-:S04]  /*67a0*/  IMAD R6, R7, R4, RZ ;  /* 0x0000000407067224 */ /* 0x002fc800078e02ff */
[C---:B------:R-:W-:Y:S02]  /*67b0*/  IMAD R7, R21.reuse, R5, R6 ;  /* 0x0000000515077224 */ /* 0x040fe400078e0206 */
[----:B------:R-:W-:Y:S01]  /*67c0*/  IMAD.WIDE.U32 R4, R21, R4, R16 ;  /* 0x0000000415047225 */ /* 0x000fe200078e0010 */
[----:B------:R-:W1:Y:S04]  /*67d0*/  LDC R6, c[0x0][0x8b0] ;  /* 0x00022c00ff067b82 */ /* 0x000e680000000800 */
[----:B------:R-:W-:-:S04]  /*67e0*/  IADD3 R5, R5, R7, RZ ;  /* 0x0000000705057210 */ /* 0x000fc80007ffe0ff */
[----:B------:R-:W2:Y:S01]  /*67f0*/  LDC R25, c[0x0][0x8f0] ;  /* 0x00023c00ff197b82 */ /* 0x000ea20000000800 */
[-CC-:B----4-:R-:W-:Y:S02]  /*6800*/  SHF.R.U64 R22, R4, R24.reuse, R5.reuse ;  /* 0x0000001804167219 */ /* 0x190fe40000001205 */
[----:B------:R-:W-:-:S05]  /*6810*/  SHF.R.U32.HI R5, RZ, R24, R5 ;  /* 0x00000018ff057219 */ /* 0x000fca0000011605 */
[----:B------:R-:W4:Y:S01]  /*6820*/  LDC R21, c[0x0][0x8e0] ;  /* 0x00023800ff157b82 */ /* 0x000f220000000800 */
[----:B---3--:R-:W-:-:S04]  /*6830*/  ISETP.NE.U32.AND P0, PT, R12, RZ, PT ;  /* 0x000000ff0c00720c */ /* 0x008fc80003f05070 */
[----:B------:R-:W-:-:S03]  /*6840*/  ISETP.NE.AND.EX P0, PT, R13, RZ, PT, P0 ;  /* 0x000000ff0d00720c */ /* 0x000fc60003f05300 */
[----:B------:R-:W3:Y:S01]  /*6850*/  LDC R20, c[0x0][0x8b8] ;  /* 0x00022e00ff147b82 */ /* 0x000ee20000000800 */
[-CC-:B-1----:R-:W-:Y:S02]  /*6860*/  SHF.R.U64 R23, R22, R6.reuse, R5.reuse ;  /* 0x0000000616177219 */ /* 0x182fe40000001205 */
[----:B------:R-:W-:-:S04]  /*6870*/  SHF.R.U32.HI R4, RZ, R6, R5 ;  /* 0x00000006ff047219 */ /* 0x000fc80000011605 */
[-CC-:B--2---:R-:W-:Y:S01]  /*6880*/  SHF.R.U64 R24, R23, R27.reuse, R4.reuse ;  /* 0x0000001b17187219 */ /* 0x184fe20000001204 */
[----:B------:R-:W1:Y:S01]  /*6890*/  LDC R18, c[0x0][0x8a8] ;  /* 0x00022a00ff127b82 */ /* 0x000e620000000800 */
[----:B------:R-:W-:-:S03]  /*68a0*/  SHF.R.U32.HI R27, RZ, R27, R4 ;  /* 0x0000001bff1b7219 */ /* 0x000fc60000011604 */
[----:B------:R-:W-:Y:S02]  /*68b0*/  IMAD.MOV.U32 R4, RZ, RZ, R24 ;  /* 0x000000ffff047224 */ /* 0x000fe400078e0018 */
[----:B------:R-:W-:Y:S01]  /*68c0*/  IMAD.MOV.U32 R5, RZ, RZ, R27 ;  /* 0x000000ffff057224 */ /* 0x000fe200078e001b */
[----:B------:R-:W-:Y:S06]  /*68d0*/  @!P0 BRA `(.L_x_139) ;  /* 0x0000000000288947 */ /* 0x000fec0003800000 */
[----:B------:R-:W2:Y:S02]  /*68e0*/  LDC R5, c[0x0][0x8f4] ;  /* 0x00023d00ff057b82 */ /* 0x000ea40000000800 */
[----:B--2---:R-:W-:-:S05]  /*68f0*/  IADD3 R5, P0, R24, R5, RZ ;  /* 0x0000000518057210 */ /* 0x004fca0007f1e0ff */
[----:B------:R-:W-:-:S04]  /*6900*/  IMAD.X R27, RZ, RZ, R27, P0 ;  /* 0x000000ffff1b7224 */ /* 0x000fc800000e061b */
[----:B------:R-:W-:-:S04]  /*6910*/  IMAD.WIDE.U32 R6, R27, R12, RZ ;  /* 0x0000000c1b067225 */ /* 0x000fc800078e00ff */
[----:B------:R-:W-:-:S04]  /*6920*/  IMAD.WIDE.U32 R6, P0, R5, R13, R6 ;  /* 0x0000000d05067225 */ /* 0x000fc80007800006 */
[----:B------:R-:W-:-:S04]  /*6930*/  IMAD.WIDE.U32 R4, R5, R12, RZ ;  /* 0x0000000c05047225 */ /* 0x000fc800078e00ff */
[----:B------:R-:W-:Y:S01]  /*6940*/  IMAD.MOV.U32 R4, RZ, RZ, R7 ;  /* 0x000000ffff047224 */ /* 0x000fe200078e0007 */
[----:B------:R-:W-:Y:S01]  /*6950*/  IADD3 RZ, P1, R5, R6, RZ ;  /* 0x0000000605ff7210 */ /* 0x000fe20007f3e0ff */
[----:B------:R-:W-:-:S04]  /*6960*/  IMAD.X R5, RZ, RZ, RZ, P0 ;  /* 0x000000ffff057224 */ /* 0x000fc800000e06ff */
[----:B------:R-:W-:-:S08]  /*6970*/  IMAD.WIDE.U32.X R4, R27, R13, R4, P1 ;  /* 0x0000000d1b047225 */ /* 0x000fd000008e0404 */
.L_x_139:
[----:B------:R-:W-:Y:S01]  /*6980*/  SHF.R.U64 R4, R4, R25, R5 ;  /* 0x0000001904047219 */ /* 0x000fe20000001205 */
[----:B------:R-:W-:Y:S01]  /*6990*/  IMAD.MOV.U32 R12, RZ, RZ, R14 ;  /* 0x000000ffff0c7224 */ /* 0x000fe200078e000e */
[----:B------:R-:W-:Y:S02]  /*69a0*/  LOP3.LUT R23, R23, R8, RZ, 0xc0, !PT ;  /* 0x0000000817177212 */ /* 0x000fe400078ec0ff */
[----:B------:R-:W-:Y:S01]  /*69b0*/  LOP3.LUT R22, R22, R3, RZ, 0xc0, !PT ;  /* 0x0000000316167212 */ /* 0x000fe200078ec0ff */
[----:B------:R-:W-:Y:S02]  /*69c0*/  IMAD.MOV R5, RZ, RZ, -R4 ;  /* 0x000000ffff057224 */ /* 0x000fe400078e0a04 */
[----:B------:R-:W-:Y:S02]  /*69d0*/  IMAD R23, R4, UR13, R23 ;  /* 0x0000000d04177c24 */ /* 0x000fe4000f8e0217 */
[----:B----4-:R-:W-:Y:S02]  /*69e0*/  IMAD R21, R5, R21, R24 ;  /* 0x0000001505157224 */ /* 0x010fe400078e0218 */
[----:B---3--:R-:W-:-:S02]  /*69f0*/  IMAD R20, R23, R20, R15 ;  /* 0x0000001417147224 */ /* 0x008fc400078e020f */
[----:B-1----:R-:W-:Y:S02]  /*6a00*/  IMAD R21, R21, R18, R22 ;  /* 0x0000001215157224 */ /* 0x002fe400078e0216 */
[----:B------:R-:W-:-:S03]  /*6a10*/  IMAD.MOV.U32 R4, RZ, RZ, 0x1 ;  /* 0x00000001ff047424 */ /* 0x000fc600078e00ff */
[----:B------:R-:W-:Y:S02]  /*6a20*/  SEL R13, R21, R20, !P2 ;  /* 0x00000014150d7207 */ /* 0x000fe40005000000 */
[----:B------:R-:W-:-:S07]  /*6a30*/  SEL R20, R20, R21, !P2 ;  /* 0x0000001514147207 */ /* 0x000fce0005000000 */
.L_x_137:
[----:B------:R-:W-:-:S13]  /*6a40*/  LOP3.LUT P0, RZ, R4, 0xff, RZ, 0xc0, !PT ;  /* 0x000000ff04ff7812 */ /* 0x000fda000780c0ff */
[----:B------:R-:W-:Y:S05]  /*6a50*/  @P0 BRA `(.L_x_140) ;  /* 0xfffffff0005c0947 */ /* 0x000fea000383ffff */
.L_x_108:
[----:B------:R-:W-:-:S13]  /*6a60*/  ELECT P0, URZ, PT ;  /* 0x00000000003f782f */ /* 0x000fda0003800000 */
[----:B------:R-:W-:Y:S05]  /*6a70*/  @!P0 BRA `(.L_x_13) ;  /* 0x0000001000508947 */ /* 0x000fea0003800000 */
[----:B------:R-:W-:-:S04]  /*6a80*/  LOP3.LUT R19, R19, 0x2, RZ, 0xfc, !PT ;  /* 0x0000000213137812 */ /* 0x000fc800078efcff */
[----:B------:R-:W-:-:S13]  /*6a90*/  ISETP.NE.AND P1, PT, R19, 0x3, PT ;  /* 0x000000031300780c */ /* 0x000fda0003f25270 */
[----:B------:R-:W-:Y:S05]  /*6aa0*/  @!P1 BRA `(.L_x_141) ;  /* 0x0000000000049947 */ /* 0x000fea0003800000 */
[----:B------:R-:W-:Y:S01]  /*6ab0*/  BPT.TRAP 0x1 ;  /* 0x000000040000795c */ /* 0x000fe20000300000 */
.L_x_141:
[----:B--2---:R-:W-:Y:S01]  /*6ac0*/  IMAD.U32 R4, RZ, RZ, UR36 ;  /* 0x00000024ff047e24 */ /* 0x004fe2000f8e00ff */
[----:B------:R-:W-:Y:S02]  /*6ad0*/  MOV R3, 0x400 ;  /* 0x0000040000037802 */ /* 0x000fe40000000f00 */
[----:B------:R-:W-:Y:S02]  /*6ae0*/  SHF.L.U32 R2, R0, 0x1f, RZ ;  /* 0x0000001f00027819 */ /* 0x000fe400000006ff */
[----:B------:R-:W-:-:S04]  /*6af0*/  LEA R3, R4, R3, 0x18 ;  /* 0x0000000304037211 */ /* 0x000fc800078ec0ff */
[----:B------:R-:W1:Y:S02]  /*6b00*/  SYNCS.PHASECHK.TRANS64.TRYWAIT P0, [R3+URZ+0x60], R2 ;  /* 0x00006002030075a7 */ /* 0x000e64000800017f */
[----:B-1----:R-:W-:Y:S05]  /*6b10*/  @!P0 BRA `(.L_x_142) ;  /* 0x0000001400288947 */ /* 0x002fea0003800000 */
.L_x_175:
[----:B------:R-:W-:Y:S05]  /*6b20*/  @!P1 BRA `(.L_x_143) ;  /* 0x0000000000049947 */ /* 0x000fea0003800000 */
[----:B------:R-:W-:Y:S01]  /*6b30*/  BPT.TRAP 0x1 ;  /* 0x000000040000795c */ /* 0x000fe20000300000 */
.L_x_143:
[----:B------:R-:W2:Y:S02]  /*6b40*/  SYNCS.PHASECHK.TRANS64.TRYWAIT P0, [R3+URZ+0x68], R2 ;  /* 0x00006802030075a7 */ /* 0x000ea4000800017f */
[----:B--2---:R-:W-:Y:S05]  /*6b50*/  @!P0 BRA `(.L_x_144) ;  /* 0x00000014002c8947 */ /* 0x004fea0003800000 */
.L_x_176:
[----:B------:R-:W-:Y:S05]  /*6b60*/  @!P1 BRA `(.L_x_145) ;  /* 0x0000000000049947 */ /* 0x000fea0003800000 */
[----:B------:R-:W-:Y:S01]  /*6b70*/  BPT.TRAP 0x1 ;  /* 0x000000040000795c */ /* 0x000fe20000300000 */
.L_x_145:
[----:B------:R-:W1:Y:S02]  /*6b80*/  SYNCS.PHASECHK.TRANS64.TRYWAIT P0, [R3+URZ+0x70], R2 ;  /* 0x00007002030075a7 */ /* 0x000e64000800017f */
[----:B-1----:R-:W-:Y:S05]  /*6b90*/  @!P0 BRA `(.L_x_146) ;  /* 0x0000001400308947 */ /* 0x002fea0003800000 */
.L_x_177:
[----:B------:R-:W-:Y:S05]  /*6ba0*/  @!P1 BRA `(.L_x_147) ;  /* 0x0000000000049947 */ /* 0x000fea0003800000 */
[----:B------:R-:W-:Y:S01]  /*6bb0*/  BPT.TRAP 0x1 ;  /* 0x000000040000795c */ /* 0x000fe20000300000 */
.L_x_147:
[----:B------:R-:W-:-:S07]  /*6bc0*/  SHF.L.U32 R0, R0, 0x1f, RZ ;  /* 0x0000001f00007819 */ /* 0x000fce00000006ff */
.L_x_148:
[----:B------:R1:W1:Y:S02]  /*6bd0*/  SYNCS.PHASECHK.TRANS64.TRYWAIT P0, [R3+URZ+0x78], R0 ;  /* 0x00007800030075a7 */ /* 0x000264000800017f */
[----:B-1----:R-:W-:Y:S05]  /*6be0*/  @!P0 NANOSLEEP.SYNCS 0x989680 ;  /* 0x009896800000895d */ /* 0x002fea0003900000 */
[----:B------:R-:W1:Y:S02]  /*6bf0*/  @!P0 SYNCS.PHASECHK.TRANS64 P0, [R3+URZ+0x78], R0 ;  /* 0x00007800030085a7 */ /* 0x000e64000800007f */
[----:B-1----:R-:W-:Y:S05]  /*6c00*/  @P0 BRA `(.L_x_13) ;  /* 0x0000000c00ec0947 */ /* 0x002fea0003800000 */
[----:B------:R-:W-:Y:S05]  /*6c10*/  BRA `(.L_x_148) ;  /* 0xfffffffc00ec7947 */ /* 0x000fea000383ffff */
.L_x_103:
[----:B------:R-:W-:Y:S01]  /*6c20*/  LOP3.LUT P0, RZ, R10, 0xff, RZ, 0xc0, !PT ;  /* 0x000000ff0aff7812 */ /* 0x000fe2000780c0ff */
[----:B------:R-:W-:Y:S02]  /*6c30*/  IMAD.MOV.U32 R10, RZ, RZ, 0x1 ;  /* 0x00000001ff0a7424 */ /* 0x000fe400078e00ff */
[----:B------:R-:W-:-:S10]  /*6c40*/  IMAD.MOV.U32 R9, RZ, RZ, RZ ;  /* 0x000000ffff097224 */ /* 0x000fd400078e00ff */
[----:B------:R-:W-:Y:S05]  /*6c50*/  @!P0 BRA `(.L_x_149) ;  /* 0x0000000c00248947 */ /* 0x000fea0003800000 */
[----:B------:R-:W2:Y:S01]  /*6c60*/  LDC R0, c[0x0][0x28c] ;  /* 0x0000a300ff007b82 */ /* 0x000ea20000000800 */
[----:B------:R-:W-:Y:S01]  /*6c70*/  ULDC UR7, c[0x0][0x900] ;  /* 0x0002400000077ab9 */ /* 0x000fe20000000800 */
[----:B------:R-:W-:Y:S01]  /*6c80*/  UMOV UR8, 0xffffffff ;  /* 0xffffffff00087882 */ /* 0x000fe20000000000 */
[----:B------:R-:W-:Y:S01]  /*6c90*/  BSSY B0, `(.L_x_149) ;  /* 0x00000c5000007945 */ /* 0x000fe20003800000 */
[----:B-1----:R-:W-:Y:S01]  /*6ca0*/  USHF.L.U32 UR4, UR36, 0x5, URZ ;  /* 0x0000000524047899 */ /* 0x002fe2000800063f */
[----:B------:R-:W-:Y:S01]  /*6cb0*/  LOP3.LUT R11, R22, 0x2, RZ, 0xfc, !PT ;  /* 0x00000002160b7812 */ /* 0x000fe200078efcff */
[----:B------:R-:W-:Y:S01]  /*6cc0*/  USHF.L.U32 UR5, UR36, 0xb, URZ ;  /* 0x0000000b24057899 */ /* 0x000fe2000800063f */
[----:B------:R-:W-:Y:S01]  /*6cd0*/  MOV R10, 0x1 ;  /* 0x00000001000a7802 */ /* 0x000fe20000000f00 */
[----:B------:R-:W-:Y:S01]  /*6ce0*/  USHF.L.U32 UR8, UR8, UR7, URZ ;  /* 0x0000000708087299 */ /* 0x000fe2000800063f */
[----:B------:R-:W-:Y:S01]  /*6cf0*/  IMAD.MOV.U32 R9, RZ, RZ, RZ ;  /* 0x000000ffff097224 */ /* 0x000fe200078e00ff */
[----:B------:R-:W-:Y:S01]  /*6d00*/  ULDC UR6, c[0x0][0x8a8] ;  /* 0x00022a0000067ab9 */ /* 0x000fe20000000800 */
[----:B------:R-:W-:-:S02]  /*6d10*/  ULOP3.LUT UR4, UR4, 0x20, URZ, 0xc0, !UPT ;  /* 0x0000002004047892 */ /* 0x000fc4000f8ec03f */
[----:B------:R-:W-:Y:S02]  /*6d20*/  ULOP3.LUT UR5, UR5, 0x800, URZ, 0xc0, !UPT ;  /* 0x0000080005057892 */ /* 0x000fe4000f8ec03f */
[----:B------:R-:W-:Y:S02]  /*6d30*/  UIADD3 UR17, UR6, -0x1, URZ ;  /* 0xffffffff06117890 */ /* 0x000fe4000fffe03f */
[----:B------:R-:W-:Y:S02]  /*6d40*/  USHF.L.U32 UR19, UR37, UR7, URZ ;  /* 0x0000000725137299 */ /* 0x000fe4000800063f */
[----:B------:R-:W-:Y:S01]  /*6d50*/  ULOP3.LUT UR18, URZ, UR8, URZ, 0x33, !UPT ;  /* 0x000000083f127292 */ /* 0x000fe2000f8e333f */
[----:B------:R-:W-:Y:S01]  /*6d60*/  ULDC.64 UR22, c[0x0][0x198] ;  /* 0x0000660000167ab9 */ /* 0x000fe20000000a00 */
[----:B--2---:R-:W-:-:S05]  /*6d70*/  VIADD R0, R0, 0x3f ;  /* 0x0000003f00007836 */ /* 0x004fca0000000000 */
[----:B------:R-:W-:-:S04]  /*6d80*/  SHF.R.S32.HI R3, RZ, 0x1f, R0 ;  /* 0x0000001fff037819 */ /* 0x000fc80000011400 */
[----:B------:R-:W-:Y:S01]  /*6d90*/  LEA.HI R3, R3, R0, RZ, 0x6 ;  /* 0x0000000003037211 */ /* 0x000fe200078f30ff */
[----:B------:R-:W-:-:S03]  /*6da0*/  IMAD.MOV.U32 R0, RZ, RZ, 0x1 ;  /* 0x00000001ff007424 */ /* 0x000fc600078e00ff */
[--C-:B------:R-:W-:Y:S02]  /*6db0*/  SHF.R.S32.HI R8, RZ, 0x6, R3.reuse ;  /* 0x00000006ff087819 */ /* 0x100fe40000011403 */
[----:B------:R-:W-:-:S03]  /*6dc0*/  PRMT R3, R0, 0x7610, R3 ;  /* 0x0000761000037816 */ /* 0x000fc60000000003 */
[----:B------:R-:W-:-:S07]  /*6dd0*/  VIADD R0, R8, 0x1 ;  /* 0x0000000108007836 */ /* 0x000fce0000000000 */
.L_x_160:
[----:B------:R-:W-:-:S03]  /*6de0*/  UMOV UR6, 0xffffffff ;  /* 0xffffffff00067882 */ /* 0x000fc60000000000 */
[----:B------:R-:W-:Y:S05]  /*6df0*/  BRA.DIV UR6, `(.L_x_150) ;  /* 0x0000001206ac7947 */ /* 0x000fea000b800000 */
[----:B------:R-:W-:-:S13]  /*6e00*/  ELECT P6, URZ, PT ;  /* 0x00000000003f782f */ /* 0x000fda00038c0000 */
.L_x_180:
[----:B------:R-:W1:Y:S01]  /*6e10*/  LDC R4, c[0x0][0x28c] ;  /* 0x0000a300ff047b82 */ /* 0x000e620000000800 */
[----:B------:R-:W-:Y:S01]  /*6e20*/  BSSY B1, `(.L_x_151) ;  /* 0x0000038000017945 */ /* 0x000fe20003800000 */
[----:B-1----:R-:W-:-:S13]  /*6e30*/  ISETP.LT.OR P6, PT, R4, 0x1, !P6 ;  /* 0x000000010400780c */ /* 0x002fda00077c1670 */
[----:B------:R-:W-:Y:S05]  /*6e40*/  @P6 BRA `(.L_x_152) ;  /* 0x0000000000d46947 */ /* 0x000fea0003800000 */
[----:B------:R-:W-:Y:S01]  /*6e50*/  LEA R15, R13, UR4, 0x6 ;  /* 0x000000040d0f7c11 */ /* 0x000fe2000f8e30ff */
[----:B------:R-:W-:Y:S02]  /*6e60*/  IMAD.SHL.U32 R20, R20, 0x100, RZ ;  /* 0x0000010014147824 */ /* 0x000fe400078e00ff */
[----:B------:R-:W-:Y:S02]  /*6e70*/  IMAD.MOV.U32 R21, RZ, RZ, RZ ;  /* 0x000000ffff157224 */ /* 0x000fe400078e00ff */
[----:B------:R-:W-:Y:S02]  /*6e80*/  IMAD.MOV.U32 R4, RZ, RZ, R0 ;  /* 0x000000ffff047224 */ /* 0x000fe400078e0000 */
[----:B------:R-:W-:Y:S02]  /*6e90*/  IMAD.MOV.U32 R5, RZ, RZ, R10 ;  /* 0x000000ffff057224 */ /* 0x000fe400078e000a */
[----:B------:R-:W-:-:S07]  /*6ea0*/  IMAD.MOV.U32 R6, RZ, RZ, R9 ;  /* 0x000000ffff067224 */ /* 0x000fce00078e0009 */
.L_x_155:
[----:B------:R-:W1:Y:S01]  /*6eb0*/  S2R R14, SR_CgaCtaId ;  /* 0x00000000000e7919 */ /* 0x000e620000008800 */
[----:B------:R-:W-:Y:S02]  /*6ec0*/  MOV R7, 0x400 ;  /* 0x0000040000077802 */ /* 0x000fe40000000f00 */
[----:B------:R-:W-:-:S13]  /*6ed0*/  LOP3.LUT P1, RZ, R18, 0x7f, RZ, 0xc0, !PT ;  /* 0x0000007f12ff7812 */ /* 0x000fda000782c0ff */
[----:B------:R-:W2:Y:S01]  /*6ee0*/  @!P1 LDC R13, c[0x0][0x500] ;  /* 0x00014000ff0d9b82 */ /* 0x000ea20000000800 */
[----:B-1----:R-:W-:Y:S02]  /*6ef0*/  LEA R19, R14, R7, 0x18 ;  /* 0x000000070e137211 */ /* 0x002fe400078ec0ff */
[----:B------:R-:W-:-:S03]  /*6f00*/  SHF.L.U32 R7, R5, 0x1f, RZ ;  /* 0x0000001f05077819 */ /* 0x000fc600000006ff */
[----:B------:R-:W-:-:S04]  /*6f10*/  IMAD R14, R6, 0x8, R19 ;  /* 0x00000008060e7824 */ /* 0x000fc800078e0213 */
[----:B------:R-:W1:Y:S02]  /*6f20*/  SYNCS.PHASECHK.TRANS64.TRYWAIT P0, [R14+URZ+0x20], R7 ;  /* 0x000020070e0075a7 */ /* 0x000e64000800017f */
[----:B-12---:R-:W-:Y:S05]  /*6f30*/  @!P0 BRA `(.L_x_153) ;  /* 0x00000010007c8947 */ /* 0x006fea0003800000 */
.L_x_181:
[----:B-1----:R-:W-:Y:S01]  /*6f40*/  PRMT R7, R11, 0x9910, RZ ;  /* 0x000099100b077816 */ /* 0x002fe200000000ff */
[----:B------:R1:W-:Y:S03]  /*6f50*/  @!P1 SYNCS.ARRIVE.TRANS64 RZ, [R14+URZ], R13 ;  /* 0x0000000d0eff99a7 */ /* 0x0003e6000800003f */
[----:B------:R-:W-:-:S13]  /*6f60*/  ISETP.NE.AND P0, PT, R7, 0x2, PT ;  /* 0x000000020700780c */ /* 0x000fda0003f05270 */
[----:B-1----:R-:W-:Y:S05]  /*6f70*/  @P0 BRA `(.L_x_154) ;  /* 0x0000000000040947 */ /* 0x002fea0003800000 */
[----:B------:R-:W-:Y:S01]  /*6f80*/  BPT.TRAP 0x1 ;  /* 0x000000040000795c */ /* 0x000fe20000300000 */
.L_x_154:
[C---:B------:R-:W-:Y:S01]  /*6f90*/  LEA R7, R6.reuse, UR5, 0xc ;  /* 0x0000000506077c11 */ /* 0x040fe2000f8e60ff */
[--C-:B------:R-:W-:Y:S01]  /*6fa0*/  IMAD R13, R6, 0x8000, R19.reuse ;  /* 0x00008000060d7824 */ /* 0x100fe200078e0213 */
[----:B------:R-:W-:Y:S01]  /*6fb0*/  R2UR UR9, R14 ;  /* 0x000000000e0972ca */ /* 0x000fe200000e0000 */
[----:B------:R-:W-:Y:S01]  /*6fc0*/  VIADD R4, R4, 0xffffffff ;  /* 0xffffffff04047836 */ /* 0x000fe20000000000 */
[----:B------:R-:W-:Y:S01]  /*6fd0*/  UIADD3 UR6, UP0, UR22, 0xf0, URZ ;  /* 0x000000f016067890 */ /* 0x000fe2000ff1e03f */
[----:B------:R-:W-:Y:S01]  /*6fe0*/  IMAD R7, R7, 0x2, R19 ;  /* 0x0000000207077824 */ /* 0x000fe200078e0213 */
[----:B------:R-:W-:Y:S01]  /*6ff0*/  R2UR UR7, R13 ;  /* 0x000000000d0772ca */ /* 0x000fe200000e0000 */
[----:B------:R-:W-:Y:S01]  /*7000*/  UIADD3 UR24, UP1, UR22, 0x1f0, URZ ;  /* 0x000001f016187890 */ /* 0x000fe2000ff3e03f */
[----:B------:R-:W-:Y:S01]  /*7010*/  R2UR UR11, R20 ;  /* 0x00000000140b72ca */ /* 0x000fe200000e0000 */
[----:B------:R-:W-:Y:S01]  /*7020*/  VIADD R6, R6, 0x1 ;  /* 0x0000000106067836 */ /* 0x000fe20000000000 */
[----:B------:R-:W-:Y:S01]  /*7030*/  R2UR UR8, R7 ;  /* 0x00000000070872ca */ /* 0x000fe200000e0000 */
[----:B------:R-:W-:Y:S01]  /*7040*/  UIADD3.X UR25, URZ, UR23, URZ, UP1, !UPT ;  /* 0x000000173f197290 */ /* 0x000fe20008ffe43f */
[----:B------:R-:W-:Y:S01]  /*7050*/  R2UR UR10, R21 ;  /* 0x00000000150a72ca */ /* 0x000fe200000e0000 */
[----:B------:R-:W-:Y:S01]  /*7060*/  UMOV UR14, 0x0 ;  /* 0x00000000000e7882 */ /* 0x000fe20000000000 */
[----:B------:R-:W-:Y:S01]  /*7070*/  R2UR UR12, R12 ;  /* 0x000000000c0c72ca */ /* 0x000fe200000e0000 */
[----:B------:R-:W-:Y:S01]  /*7080*/  UMOV UR15, 0x10000000 ;  /* 0x10000000000f7882 */ /* 0x000fe20000000000 */
[----:B------:R-:W-:Y:S01]  /*7090*/  R2UR UR20, R15 ;  /* 0x000000000f1472ca */ /* 0x000fe200000e0000 */
[----:B------:R-:W-:Y:S01]  /*70a0*/  UMOV UR21, 0x30000 ;  /* 0x0003000000157882 */ /* 0x000fe20000000000 */
[----:B------:R-:W-:Y:S01]  /*70b0*/  ISETP.GT.AND P1, PT, R4, 0x1, PT ;  /* 0x000000010400780c */ /* 0x000fe20003f24270 */
[----:B------:R-:W-:Y:S01]  /*70c0*/  UIADD3 UR13, UR7, 0x8400, URZ ;  /* 0x00008400070d7890 */ /* 0x000fe2000fffe03f */
[----:B------:R-:W-:Y:S01]  /*70d0*/  ISETP.NE.AND P0, PT, R6, 0x4, PT ;  /* 0x000000040600780c */ /* 0x000fe20003f05270 */
[----:B------:R-:W-:Y:S01]  /*70e0*/  UIADD3.X UR7, URZ, UR23, URZ, UP0, !UPT ;  /* 0x000000173f077290 */ /* 0x000fe200087fe43f */
[----:B------:R-:W-:Y:S01]  /*70f0*/  VIADD R21, R21, 0x40 ;  /* 0x0000004015157836 */ /* 0x000fe20000000000 */
[----:B------:R-:W-:Y:S01]  /*7100*/  UIADD3 UR16, UR8, 0x28400, URZ ;  /* 0x0002840008107890 */ /* 0x000fe2000fffe03f */
[----:B------:R-:W-:-:S02]  /*7110*/  SEL R14, RZ, 0x1, P0 ;  /* 0x00000001ff0e7807 */ /* 0x000fc40000000000 */
[----:B------:R-:W-:Y:S01]  /*7120*/  UMOV UR8, UR13 ;  /* 0x0000000d00087c82 */ /* 0x000fe20008000000 */
[----:B------:R-:W-:Y:S02]  /*7130*/  SEL R6, R6, RZ, P0 ;  /* 0x000000ff06067207 */ /* 0x000fe40000000000 */
[----:B------:R-:W-:Y:S01]  /*7140*/  LOP3.LUT R5, R5, R14, RZ, 0x3c, !PT ;  /* 0x0000000e05057212 */ /* 0x000fe200078e3cff */
[----:B------:R1:W-:Y:S02]  /*7150*/  UTMALDG.3D [UR8], [UR6], desc[UR14] ;  /* 0x00000e08060075b4 */ /* 0x0003e40008011000 */
[----:B-1----:R-:W-:Y:S01]  /*7160*/  UMOV UR8, UR16 ;  /* 0x0000001000087c82 */ /* 0x002fe20008000000 */
[----:B------:R-:W-:Y:S02]  /*7170*/  UMOV UR11, UR20 ;  /* 0x00000014000b7c82 */ /* 0x000fe40008000000 */
[----:B------:R1:W-:Y:S02]  /*7180*/  UTMALDG.3D.MULTICAST [UR8], [UR24], UR21, desc[UR14] ;  /* 0x00000e08180073b4 */ /* 0x0003e40008011815 */
[----:B-1----:R-:W-:Y:S05]  /*7190*/  @P1 BRA `(.L_x_155) ;  /* 0xfffffffc00441947 */ /* 0x002fea000383ffff */
.L_x_152:
[----:B------:R-:W-:Y:S05]  /*71a0*/  BSYNC B1 ;  /* 0x0000000000017941 */ /* 0x000fea0003800000 */
.L_x_151:
[----:B------:R-:W-:Y:S01]  /*71b0*/  LOP3.LUT P1, RZ, R3, 0xff, RZ, 0xc0, !PT ;  /* 0x000000ff03ff7812 */ /* 0x000fe2000782c0ff */
[----:B------:R-:W-:Y:S01]  /*71c0*/  ULDC.64 UR6, c[0x0][0x8f8] ;  /* 0x00023e0000067ab9 */ /* 0x000fe20000000a00 */
[----:B------:R-:W-:Y:S01]  /*71d0*/  IADD3 R9, R8, R9, RZ ;  /* 0x0000000908097210 */ /* 0x000fe20007ffe0ff */
[----:B------:R-:W-:Y:S01]  /*71e0*/  BSSY B1, `(.L_x_156) ;  /* 0x000006d000017945 */ /* 0x000fe20003800000 */
[----:B------:R-:W-:Y:S01]  /*71f0*/  IADD3 R16, P2, R16, UR40, RZ ;  /* 0x0000002810107c10 */ /* 0x000fe2000ff5e0ff */
[----:B------:R-:W-:Y:S01]  /*7200*/  IMAD.MOV.U32 R20, RZ, RZ, -0x1 ;  /* 0xffffffffff147424 */ /* 0x000fe200078e00ff */
[----:B------:R-:W-:Y:S01]  /*7210*/  SHF.R.U32.HI R3, RZ, 0x2, R9 ;  /* 0x00000002ff037819 */ /* 0x000fe20000011609 */
[----:B------:R-:W-:Y:S01]  /*7220*/  IMAD.MOV.U32 R13, RZ, RZ, -0x1 ;  /* 0xffffffffff0d7424 */ /* 0x000fe200078e00ff */
[----:B------:R-:W-:Y:S01]  /*7230*/  ISETP.GT.U32.AND P0, PT, R9, 0x3, PT ;  /* 0x000000030900780c */ /* 0x000fe20003f04070 */
[----:B------:R-:W-:Y:S01]  /*7240*/  IMAD.MOV.U32 R12, RZ, RZ, -0x1 ;  /* 0xffffffffff0c7424 */ /* 0x000fe200078e00ff */
[----:B------:R-:W-:-:S02]  /*7250*/  LOP3.LUT R3, R3, 0x1, RZ, 0xc0, !PT ;  /* 0x0000000103037812 */ /* 0x000fc400078ec0ff */
[----:B------:R-:W-:Y:S01]  /*7260*/  ISETP.LT.U32.AND P0, PT, R8, 0x4, P0 ;  /* 0x000000040800780c */ /* 0x000fe20000701070 */
[----:B------:R-:W1:Y:S01]  /*7270*/  @P1 S2R R5, SR_CgaCtaId ;  /* 0x0000000000051919 */ /* 0x000e620000008800 */
[----:B------:R-:W-:Y:S02]  /*7280*/  @P1 MOV R4, 0x400 ;  /* 0x0000040000041802 */ /* 0x000fe40000000f00 */
[----:B------:R-:W-:Y:S02]  /*7290*/  IADD3.X R17, R17, UR38, RZ, P2, !PT ;  /* 0x0000002611117c10 */ /* 0x000fe400097fe4ff */
[----:B------:R-:W-:Y:S02]  /*72a0*/  ISETP.GE.U32.AND P2, PT, R16, UR6, PT ;  /* 0x0000000610007c0c */ /* 0x000fe4000bf46070 */
[----:B------:R-:W-:Y:S02]  /*72b0*/  LOP3.LUT R9, R9, 0x3, RZ, 0xc0, !PT ;  /* 0x0000000309097812 */ /* 0x000fe400078ec0ff */
[----:B-1----:R-:W-:-:S04]  /*72c0*/  @P1 LEA R4, R5, R4, 0x18 ;  /* 0x0000000405041211 */ /* 0x002fc800078ec0ff */
[----:B------:R1:W-:Y:S01]  /*72d0*/  @P1 SYNCS.ARRIVE.TRANS64.A1T0 RZ, [R4+URZ+0x88], RZ ;  /* 0x000088ff04ff19a7 */ /* 0x0003e2000810003f */
[----:B------:R-:W-:Y:S02]  /*72e0*/  ISETP.NE.U32.AND P1, PT, R3, 0x1, PT ;  /* 0x000000010300780c */ /* 0x000fe40003f25070 */
[----:B------:R-:W-:Y:S02]  /*72f0*/  SEL R3, RZ, 0x1, !P0 ;  /* 0x00000001ff037807 */ /* 0x000fe40004000000 */
[----:B------:R-:W-:Y:S02]  /*7300*/  ISETP.GE.U32.AND.EX P0, PT, R17, UR7, PT, P2 ;  /* 0x0000000711007c0c */ /* 0x000fe4000bf06120 */
[----:B------:R-:W-:-:S04]  /*7310*/  ISETP.GT.U32.AND P1, PT, R8, 0x3, !P1 ;  /* 0x000000030800780c */ /* 0x000fc80004f24070 */
[----:B-1----:R-:W-:-:S04]  /*7320*/  SEL R4, RZ, 0x1, !P1 ;  /* 0x00000001ff047807 */ /* 0x002fc80004800000 */
[--C-:B------:R-:W-:Y:S02]  /*7330*/  LOP3.LUT R10, R4, R10, R3.reuse, 0x96, !PT ;  /* 0x0000000a040a7212 */ /* 0x100fe400078e9603 */
[----:B------:R-:W-:Y:S02]  /*7340*/  PRMT R4, RZ, 0x7610, R4 ;  /* 0x00007610ff047816 */ /* 0x000fe40000000004 */
[----:B------:R-:W-:Y:S01]  /*7350*/  PRMT R3, RZ, 0x7610, R3 ;  /* 0x00007610ff037816 */ /* 0x000fe20000000003 */
[----:B------:R-:W-:Y:S06]  /*7360*/  @P0 BRA `(.L_x_157) ;  /* 0x0000000400500947 */ /* 0x000fec0003800000 */
[----:B------:R-:W1:Y:S01]  /*7370*/  S2R R13, SR_CTAID.X ;  /* 0x00000000000d7919 */ /* 0x000e620000002500 */
[----:B------:R-:W-:Y:S01]  /*7380*/  ULDC.64 UR6, c[0x0][0x8d0] ;  /* 0x0002340000067ab9 */ /* 0x000fe20000000a00 */
[----:B------:R-:W2:Y:S01]  /*7390*/  LDC R20, c[0x0][0x144] ;  /* 0x00005100ff147b82 */ /* 0x000ea20000000800 */
[----:B------:R-:W-:Y:S01]  /*73a0*/  ISETP.NE.U32.AND P0, PT, RZ, UR6, PT ;  /* 0x00000006ff007c0c */ /* 0x000fe2000bf05070 */
[----:B------:R-:W3:Y:S01]  /*73b0*/  S2R R12, SR_CTAID.Y ;  /* 0x00000000000c7919 */ /* 0x000ee20000002600 */
[----:B------:R-:W-:Y:S01]  /*73c0*/  ULDC UR8, c[0x0][0x150] ;  /* 0x0000540000087ab9 */ /* 0x000fe20000000800 */
[----:B------:R-:W-:Y:S01]  /*73d0*/  ULDC UR9, c[0x0][0x8d8] ;  /* 0x0002360000097ab9 */ /* 0x000fe20000000800 */
[----:B------:R-:W-:Y:S01]  /*73e0*/  ISETP.NE.AND.EX P0, PT, RZ, UR7, PT, P0 ;  /* 0x00000007ff007c0c */ /* 0x000fe2000bf05300 */
[----:B------:R-:W-:Y:S01]  /*73f0*/  IMAD.MOV.U32 R4, RZ, RZ, R16 ;  /* 0x000000ffff047224 */ /* 0x000fe200078e0010 */
[----:B-1----:R-:W-:-:S05]  /*7400*/  I2FP.F32.U32 R5, R13 ;  /* 0x0000000d00057245 */ /* 0x002fca0000201000 */
[----:B------:R-:W-:Y:S01]  /*7410*/  FMUL R19, R5, UR8 ;  /* 0x0000000805137c20 */ /* 0x000fe20008400000 */
[----:B------:R-:W-:-:S05]  /*7420*/  IMAD.MOV.U32 R5, RZ, RZ, R17 ;  /* 0x000000ffff057224 */ /* 0x000fca00078e0011 */
[----:B---3--:R-:W-:Y:S05]  /*7430*/  @!P0 BRA `(.L_x_158) ;  /* 0x0000000000288947 */ /* 0x008fea0003800000 */
[----:B------:R-:W-:Y:S02]  /*7440*/  ULDC UR8, c[0x0][0x8dc] ;  /* 0x0002370000087ab9 */ /* 0x000fe40000000800 */
[----:B------:R-:W-:-:S05]  /*7450*/  IADD3 R5, P0, R16, UR8, RZ ;  /* 0x0000000810057c10 */ /* 0x000fca000ff1e0ff */
[----:B------:R-:W-:-:S04]  /*7460*/  IMAD.X R15, RZ, RZ, R17, P0 ;  /* 0x000000ffff0f7224 */ /* 0x000fc800000e0611 */
[----:B------:R-:W-:-:S04]  /*7470*/  IMAD.WIDE.U32 R6, R15, UR6, RZ ;  /* 0x000000060f067c25 */ /* 0x000fc8000f8e00ff */
[----:B------:R-:W-:-:S04]  /*7480*/  IMAD.WIDE.U32 R6, P0, R5, UR7, R6 ;  /* 0x0000000705067c25 */ /* 0x000fc8000f800006 */
[----:B------:R-:W-:-:S04]  /*7490*/  IMAD.WIDE.U32 R4, R5, UR6, RZ ;  /* 0x0000000605047c25 */ /* 0x000fc8000f8e00ff */
[----:B------:R-:W-:Y:S01]  /*74a0*/  IMAD.MOV.U32 R4, RZ, RZ, R7 ;  /* 0x000000ffff047224 */ /* 0x000fe200078e0007 */
[----:B------:R-:W-:Y:S01]  /*74b0*/  IADD3 RZ, P1, R5, R6, RZ ;  /* 0x0000000605ff7210 */ /* 0x000fe20007f3e0ff */
[----:B------:R-:W-:-:S04]  /*74c0*/  IMAD.X R5, RZ, RZ, RZ, P0 ;  /* 0x000000ffff057224 */ /* 0x000fc800000e06ff */
[----:B------:R-:W-:-:S08]  /*74d0*/  IMAD.WIDE.U32.X R4, R15, UR7, R4, P1 ;  /* 0x000000070f047c25 */ /* 0x000fd000088e0404 */
.L_x_158:
[--C-:B------:R-:W-:Y:S01]  /*74e0*/  SHF.R.U64 R14, R4, UR9, R5.reuse ;  /* 0x00000009040e7c19 */ /* 0x100fe20008001205 */
[----:B------:R-:W1:Y:S01]  /*74f0*/  F2I.U32.TRUNC.NTZ R19, R19 ;  /* 0x0000001300137305 */ /* 0x000e62000020f000 */
[----:B------:R-:W-:Y:S01]  /*7500*/  SHF.R.U32.HI R4, RZ, UR9, R5 ;  /* 0x00000009ff047c19 */ /* 0x000fe20008011605 */
[----:B------:R-:W-:Y:S01]  /*7510*/  ULDC.64 UR6, c[0x0][0x8c8] ;  /* 0x0002320000067ab9 */ /* 0x000fe20000000a00 */
[----:B------:R-:W-:Y:S01]  /*7520*/  IADD3 R7, P0, RZ, -R14, RZ ;  /* 0x8000000eff077210 */ /* 0x000fe20007f1e0ff */
[----:B------:R-:W-:Y:S01]  /*7530*/  ULDC.64 UR8, c[0x0][0x8e8] ;  /* 0x00023a0000087ab9 */ /* 0x000fe20000000a00 */
[----:B------:R-:W3:Y:S03]  /*7540*/  LDC R21, c[0x0][0x148] ;  /* 0x00005200ff157b82 */ /* 0x000ee60000000800 */
[----:B------:R-:W-:Y:S01]  /*7550*/  IMAD.X R4, RZ, RZ, ~R4, P0 ;  /* 0x000000ffff047224 */ /* 0x000fe200000e0e04 */
[----:B------:R-:W-:-:S03]  /*7560*/  ISETP.NE.U32.AND P0, PT, RZ, UR8, PT ;  /* 0x00000008ff007c0c */ /* 0x000fc6000bf05070 */
[----:B------:R-:W-:Y:S01]  /*7570*/  IMAD R6, R4, UR6, RZ ;  /* 0x0000000604067c24 */ /* 0x000fe2000f8e02ff */
[----:B------:R-:W-:Y:S01]  /*7580*/  ISETP.NE.AND.EX P0, PT, RZ, UR9, PT, P0 ;  /* 0x00000009ff007c0c */ /* 0x000fe2000bf05300 */
[----:B------:R-:W-:Y:S01]  /*7590*/  IMAD.WIDE.U32 R4, R7, UR6, R16 ;  /* 0x0000000607047c25 */ /* 0x000fe2000f8e0010 */
[----:B------:R-:W-:-:S03]  /*75a0*/  ULDC UR6, c[0x0][0x8c0] ;  /* 0x0002300000067ab9 */ /* 0x000fc60000000800 */
[----:B------:R-:W-:Y:S01]  /*75b0*/  IMAD R7, R7, UR7, R6 ;  /* 0x0000000707077c24 */ /* 0x000fe2000f8e0206 */
[----:B------:R-:W-:Y:S01]  /*75c0*/  ULDC UR7, c[0x0][0x154] ;  /* 0x0000550000077ab9 */ /* 0x000fe20000000800 */
[----:B-1----:R-:W-:Y:S02]  /*75d0*/  IMAD.MOV R6, RZ, RZ, -R19 ;  /* 0x000000ffff067224 */ /* 0x002fe400078e0a13 */
[----:B------:R-:W-:Y:S02]  /*75e0*/  IMAD.IADD R5, R5, 0x1, R7 ;  /* 0x0000000105057824 */ /* 0x000fe400078e0207 */
[----:B--2---:R-:W-:Y:S01]  /*75f0*/  IMAD R13, R20, R6, R13 ;  /* 0x00000006140d7224 */ /* 0x004fe200078e020d */
[----:B------:R-:W-:Y:S02]  /*7600*/  I2FP.F32.U32 R6, R12 ;  /* 0x0000000c00067245 */ /* 0x000fe40000201000 */
[--C-:B------:R-:W-:Y:S02]  /*7610*/  SHF.R.U64 R15, R4, UR6, R5.reuse ;  /* 0x00000006040f7c19 */ /* 0x100fe40008001205 */
[----:B------:R-:W-:Y:S01]  /*7620*/  SHF.R.U32.HI R4, RZ, UR6, R5 ;  /* 0x00000006ff047c19 */ /* 0x000fe20008011605 */
[----:B------:R-:W-:Y:S01]  /*7630*/  FMUL R6, R6, UR7 ;  /* 0x0000000706067c20 */ /* 0x000fe20008400000 */
[----:B------:R-:W-:-:S02]  /*7640*/  ULDC UR6, c[0x0][0x8b0] ;  /* 0x00022c0000067ab9 */ /* 0x000fc40000000800 */
[--C-:B------:R-:W-:Y:S01]  /*7650*/  SHF.R.U64 R20, R15, UR6, R4.reuse ;  /* 0x000000060f147c19 */ /* 0x100fe20008001204 */
[----:B------:R1:W2:Y:S01]  /*7660*/  F2I.U32.TRUNC.NTZ R24, R6 ;  /* 0x0000000600187305 */ /* 0x0002a2000020f000 */
[----:B------:R-:W-:Y:S01]  /*7670*/  SHF.R.U32.HI R5, RZ, UR6, R4 ;  /* 0x00000006ff057c19 */ /* 0x000fe20008011604 */
[----:B------:R-:W-:-:S03]  /*7680*/  ULDC UR6, c[0x0][0x900] ;  /* 0x0002400000067ab9 */ /* 0x000fc60000000800 */
[--C-:B------:R-:W-:Y:S02]  /*7690*/  SHF.R.U64 R19, R20, UR6, R5.reuse ;  /* 0x0000000614137c19 */ /* 0x100fe40008001205 */
[----:B------:R-:W-:-:S03]  /*76a0*/  SHF.R.U32.HI R23, RZ, UR6, R5 ;  /* 0x00000006ff177c19 */ /* 0x000fc60008011605 */
[----:B------:R-:W-:Y:S01]  /*76b0*/  IMAD.MOV.U32 R4, RZ, RZ, R19 ;  /* 0x000000ffff047224 */ /* 0x000fe200078e0013 */
[----:B------:R-:W-:Y:S01]  /*76c0*/  MOV R5, R23 ;  /* 0x0000001700057202 */ /* 0x000fe20000000f00 */
[----:B-1----:R-:W-:Y:S06]  /*76d0*/  @!P0 BRA `(.L_x_159) ;  /* 0x0000000000288947 */ /* 0x002fec0003800000 */
        /* <DEDUP_REMOVED lines=10> */
.L_x_159:
[----:B------:R-:W-:Y:S01]  /*7780*/  ISETP.NE.AND P0, PT, R2, 0x1, PT ;  /* 0x000000010200780c */ /* 0x000fe20003f05270 */
[----:B------:R-:W-:Y:S01]  /*7790*/  ULDC UR6, c[0x0][0x8f0] ;  /* 0x00023c0000067ab9 */ /* 0x000fe20000000800 */
[----:B------:R-:W-:Y:S01]  /*77a0*/  LOP3.LUT R20, R20, UR18, RZ, 0xc0, !PT ;  /* 0x0000001214147c12 */ /* 0x000fe2000f8ec0ff */
[----:B--2---:R-:W-:Y:S01]  /*77b0*/  IMAD.MOV R24, RZ, RZ, -R24 ;  /* 0x000000ffff187224 */ /* 0x004fe200078e0a18 */
[----:B------:R-:W-:Y:S01]  /*77c0*/  SHF.R.U64 R5, R4, UR6, R5 ;  /* 0x0000000604057c19 */ /* 0x000fe20008001205 */
[----:B------:R-:W-:Y:S01]  /*77d0*/  ULDC UR6, c[0x0][0x8e0] ;  /* 0x0002380000067ab9 */ /* 0x000fe20000000800 */
[----:B------:R-:W-:Y:S01]  /*77e0*/  LOP3.LUT R6, R15, UR17, RZ, 0xc0, !PT ;  /* 0x000000110f067c12 */ /* 0x000fe2000f8ec0ff */
[----:B------:R-:W-:Y:S02]  /*77f0*/  ULDC UR7, c[0x0][0x8b8] ;  /* 0x00022e0000077ab9 */ /* 0x000fe40000000800 */
[----:B------:R-:W-:Y:S02]  /*7800*/  IMAD.MOV R4, RZ, RZ, -R5 ;  /* 0x000000ffff047224 */ /* 0x000fe400078e0a05 */
[----:B------:R-:W-:-:S02]  /*7810*/  IMAD R20, R5, UR19, R20 ;  /* 0x0000001305147c24 */ /* 0x000fc4000f8e0214 */
[----:B---3--:R-:W-:Y:S02]  /*7820*/  @P0 IMAD R13, R21, R24, R12 ;  /* 0x00000018150d0224 */ /* 0x008fe400078e020c */
[----:B------:R-:W-:Y:S01]  /*7830*/  IMAD R19, R4, UR6, R19 ;  /* 0x0000000604137c24 */ /* 0x000fe2000f8e0213 */
[----:B------:R-:W-:Y:S01]  /*7840*/  ULDC UR6, c[0x0][0x8a8] ;  /* 0x00022a0000067ab9 */ /* 0x000fe20000000800 */
[----:B------:R-:W-:Y:S02]  /*7850*/  IMAD R20, R20, UR7, R13 ;  /* 0x0000000714147c24 */ /* 0x000fe4000f8e020d */
[----:B------:R-:W-:Y:S02]  /*7860*/  IMAD R19, R19, UR6, R6 ;  /* 0x0000000613137c24 */ /* 0x000fe4000f8e0206 */
[----:B------:R-:W-:Y:S02]  /*7870*/  IMAD.MOV.U32 R4, RZ, RZ, 0x1 ;  /* 0x00000001ff047424 */ /* 0x000fe400078e00ff */
[----:B------:R-:W-:Y:S01]  /*7880*/  IMAD.MOV.U32 R12, RZ, RZ, R14 ;  /* 0x000000ffff0c7224 */ /* 0x000fe200078e000e */
[----:B------:R-:W-:-:S02]  /*7890*/  SEL R13, R19, R20, !P0 ;  /* 0x00000014130d7207 */ /* 0x000fc40004000000 */
[----:B------:R-:W-:-:S07]  /*78a0*/  SEL R20, R20, R19, !P0 ;  /* 0x0000001314147207 */ /* 0x000fce0004000000 */
.L_x_157:
[----:B------:R-:W-:Y:S05]  /*78b0*/  BSYNC B1 ;  /* 0x0000000000017941 */ /* 0x000fea0003800000 */
.L_x_156:
[----:B------:R-:W-:-:S13]  /*78c0*/  LOP3.LUT P0, RZ, R4, 0xff, RZ, 0xc0, !PT ;  /* 0x000000ff04ff7812 */ /* 0x000fda000780c0ff */
[----:B------:R-:W-:Y:S05]  /*78d0*/  @P0 BRA `(.L_x_160) ;  /* 0xfffffff400400947 */ /* 0x000fea000383ffff */
[----:B------:R-:W-:Y:S05]  /*78e0*/  BSYNC B0 ;  /* 0x0000000000007941 */ /* 0x000fea0003800000 */
.L_x_149:
[----:B------:R-:W-:-:S03]  /*78f0*/  UMOV UR6, 0xffffffff ;  /* 0xffffffff00067882 */ /* 0x000fc60000000000 */
[----:B------:R-:W-:Y:S05]  /*7900*/  BRA.DIV UR6, `(.L_x_161) ;  /* 0x0000000a061c7947 */ /* 0x000fea000b800000 */
[----:B------:R-:W-:-:S13]  /*7910*/  ELECT P6, URZ, PT ;  /* 0x00000000003f782f */ /* 0x000fda00038c0000 */
.L_x_184:
[----:B------:R-:W-:Y:S05]  /*7920*/  @!P6 BRA `(.L_x_13) ;  /* 0x0000000000a4e947 */ /* 0x000fea0003800000 */
[----:B------:R-:W-:-:S04]  /*7930*/  LOP3.LUT R22, R22, 0x2, RZ, 0xfc, !PT ;  /* 0x0000000216167812 */ /* 0x000fc800078efcff */
[----:B------:R-:W-:-:S13]  /*7940*/  ISETP.NE.AND P0, PT, R22, 0x3, PT ;  /* 0x000000031600780c */ /* 0x000fda0003f05270 */
[----:B------:R-:W-:Y:S05]  /*7950*/  @!P0 BRA `(.L_x_162) ;  /* 0x0000000000048947 */ /* 0x000fea0003800000 */
[----:B-1----:R-:W-:Y:S01]  /*7960*/  BPT.TRAP 0x1 ;  /* 0x000000040000795c */ /* 0x002fe20000300000 */
.L_x_162:
[----:B------:R-:W2:Y:S01]  /*7970*/  S2R R3, SR_CgaCtaId ;  /* 0x0000000000037919 */ /* 0x000ea20000008800 */
[----:B------:R-:W-:Y:S02]  /*7980*/  MOV R0, 0x400 ;  /* 0x0000040000007802 */ /* 0x000fe40000000f00 */
[----:B------:R-:W-:Y:S02]  /*7990*/  SHF.L.U32 R2, R10, 0x1f, RZ ;  /* 0x0000001f0a027819 */ /* 0x000fe400000006ff */
[----:B--2---:R-:W-:-:S05]  /*79a0*/  LEA R0, R3, R0, 0x18 ;  /* 0x0000000003007211 */ /* 0x004fca00078ec0ff */
[----:B------:R-:W-:-:S04]  /*79b0*/  VIADD R0, R0, 0x20 ;  /* 0x0000002000007836 */ /* 0x000fc80000000000 */
[C---:B------:R-:W-:Y:S02]  /*79c0*/  IMAD R5, R9.reuse, 0x8, R0 ;  /* 0x0000000809057824 */ /* 0x040fe400078e0200 */
[----:B------:R-:W-:Y:S02]  /*79d0*/  VIADD R9, R9, 0x1 ;  /* 0x0000000109097836 */ /* 0x000fe40000000000 */
[----:B------:R-:W2:Y:S03]  /*79e0*/  SYNCS.PHASECHK.TRANS64.TRYWAIT P0, [R5+URZ], R2 ;  /* 0x00000002050075a7 */ /* 0x000ea6000800017f */
[----:B------:R-:W-:-:S04]  /*79f0*/  ISETP.NE.AND P1, PT, R9, 0x4, PT ;  /* 0x000000040900780c */ /* 0x000fc80003f25270 */
[----:B------:R-:W-:Y:S02]  /*7a00*/  SEL R3, RZ, 0x1, P1 ;  /* 0x00000001ff037807 */ /* 0x000fe40000800000 */
[----:B------:R-:W-:Y:S02]  /*7a10*/  SEL R9, R9, RZ, P1 ;  /* 0x000000ff09097207 */ /* 0x000fe40000800000 */
[----:B------:R-:W-:-:S03]  /*7a20*/  LOP3.LUT R10, R10, R3, RZ, 0x3c, !PT ;  /* 0x000000030a0a7212 */ /* 0x000fc600078e3cff */
[----:B------:R-:W-:Y:S01]  /*7a30*/  IMAD R7, R9, 0x8, R0 ;  /* 0x0000000809077824 */ /* 0x000fe200078e0200 */
[----:B------:R-:W-:Y:S01]  /*7a40*/  SHF.L.U32 R4, R10, 0x1f, RZ ;  /* 0x0000001f0a047819 */ /* 0x000fe200000006ff */
[----:B--2---:R-:W-:Y:S06]  /*7a50*/  @!P0 BRA `(.L_x_163) ;  /* 0x0000000400e88947 */ /* 0x004fec0003800000 */
.L_x_185:
[----:B------:R-:W3:Y:S01]  /*7a60*/  SYNCS.PHASECHK.TRANS64.TRYWAIT P0, [R7+URZ], R4 ;  /* 0x00000004070075a7 */ /* 0x000ee2000800017f */
[----:B--2---:R-:W-:-:S05]  /*7a70*/  VIADD R2, R9, 0x1 ;  /* 0x0000000109027836 */ /* 0x004fca0000000000 */
[----:B------:R-:W-:-:S04]  /*7a80*/  ISETP.NE.AND P1, PT, R2, 0x4, PT ;  /* 0x000000040200780c */ /* 0x000fc80003f25270 */
[----:B------:R-:W-:Y:S02]  /*7a90*/  SEL R3, RZ, 0x1, P1 ;  /* 0x00000001ff037807 */ /* 0x000fe40000800000 */
[----:B------:R-:W-:Y:S02]  /*7aa0*/  SEL R9, R2, RZ, P1 ;  /* 0x000000ff02097207 */ /* 0x000fe40000800000 */
[----:B------:R-:W-:Y:S02]  /*7ab0*/  LOP3.LUT R11, R10, R3, RZ, 0x3c, !PT ;  /* 0x000000030a0b7212 */ /* 0x000fe400078e3cff */
[----:B------:R-:W-:Y:S02]  /*7ac0*/  LEA R6, R9, R0, 0x3 ;  /* 0x0000000009067211 */ /* 0x000fe400078e18ff */
[----:B------:R-:W-:Y:S01]  /*7ad0*/  SHF.L.U32 R5, R11, 0x1f, RZ ;  /* 0x0000001f0b057819 */ /* 0x000fe200000006ff */
[----:B---3--:R-:W-:Y:S06]  /*7ae0*/  @!P0 BRA `(.L_x_164) ;  /* 0x0000000400d88947 */ /* 0x008fec0003800000 */
.L_x_186:
[----:B------:R-:W3:Y:S01]  /*7af0*/  SYNCS.PHASECHK.TRANS64.TRYWAIT P0, [R6+URZ], R5 ;  /* 0x00000005060075a7 */ /* 0x000ee2000800017f */
[----:B------:R-:W-:-:S05]  /*7b00*/  VIADD R2, R9, 0x1 ;  /* 0x0000000109027836 */ /* 0x000fca0000000000 */
[----:B------:R-:W-:-:S04]  /*7b10*/  ISETP.NE.AND P1, PT, R2, 0x4, PT ;  /* 0x000000040200780c */ /* 0x000fc80003f25270 */
[----:B--2---:R-:W-:Y:S02]  /*7b20*/  SEL R4, RZ, 0x1, P1 ;  /* 0x00000001ff047807 */ /* 0x004fe40000800000 */
[----:B------:R-:W-:Y:S02]  /*7b30*/  SEL R3, R2, RZ, P1 ;  /* 0x000000ff02037207 */ /* 0x000fe40000800000 */
[----:B------:R-:W-:Y:S01]  /*7b40*/  LOP3.LUT R4, R11, R4, RZ, 0x3c, !PT ;  /* 0x000000040b047212 */ /* 0x000fe200078e3cff */
[----:B---3--:R-:W-:Y:S06]  /*7b50*/  @!P0 BRA `(.L_x_165) ;  /* 0x0000000400d08947 */ /* 0x008fec0003800000 */
.L_x_187:
[----:B------:R-:W-:Y:S01]  /*7b60*/  IMAD R3, R3, 0x8, R0 ;  /* 0x0000000803037824 */ /* 0x000fe200078e0200 */
[----:B------:R-:W-:-:S07]  /*7b70*/  SHF.L.U32 R0, R4, 0x1f, RZ ;  /* 0x0000001f04007819 */ /* 0x000fce00000006ff */
.L_x_166:
[----:B---3--:R3:W4:Y:S02]  /*7b80*/  SYNCS.PHASECHK.TRANS64.TRYWAIT P0, [R3+URZ], R0 ;  /* 0x00000000030075a7 */ /* 0x008724000800017f */
[----:B----4-:R-:W-:Y:S05]  /*7b90*/  @!P0 NANOSLEEP.SYNCS 0x989680 ;  /* 0x009896800000895d */ /* 0x010fea0003900000 */
[----:B------:R-:W4:Y:S02]  /*7ba0*/  @!P0 SYNCS.PHASECHK.TRANS64 P0, [R3+URZ], R0 ;  /* 0x00000000030085a7 */ /* 0x000f24000800007f */
[----:B----4-:R-:W-:Y:S05]  /*7bb0*/  @!P0 BRA `(.L_x_166) ;  /* 0xfffffffc00f08947 */ /* 0x010fea000383ffff */
.L_x_13:
[----:B-1----:R-:W-:Y:S05]  /*7bc0*/  BSYNC B6 ;  /* 0x0000000000067941 */ /* 0x002fea0003800000 */
.L_x_11:
[----:B------:R-:W-:Y:S05]  /*7bd0*/  EXIT ;  /* 0x000000000000794d */ /* 0x000fea0003800000 */
.L_x_26:
[----:B----4-:R4:W1:Y:S02]  /*7be0*/  SYNCS.PHASECHK.TRANS64.TRYWAIT P1, [R3+URZ], R0 ;  /* 0x00000000030075a7 */ /* 0x010864000802017f */
[----:B-1----:R-:W-:Y:S05]  /*7bf0*/  @!P1 NANOSLEEP.SYNCS 0x989680 ;  /* 0x009896800000995d */ /* 0x002fea0003900000 */
[----:B------:R-:W1:Y:S02]  /*7c00*/  @!P1 SYNCS.PHASECHK.TRANS64 P1, [R3+URZ], R0 ;  /* 0x00000000030095a7 */ /* 0x000e64000802007f */
[----:B-1----:R-:W-:Y:S05]  /*7c10*/  @!P1 BRA `(.L_x_26) ;  /* 0xfffffffc00f09947 */ /* 0x002fea000383ffff */
[----:B------:R-:W-:Y:S05]  /*7c20*/  BRA `(.L_x_25) ;  /* 0xffffff9c00607947 */ /* 0x000fea000383ffff */
.L_x_31:
[----:B---3--:R-:W-:-:S04]  /*7c30*/  IMAD.U32 R5, RZ, RZ, UR4 ;  /* 0x00000004ff057e24 */ /* 0x008fc8000f8e00ff */
[----:B------:R3:W4:Y:S03]  /*7c40*/  SYNCS.PHASECHK.TRANS64.TRYWAIT P1, [R5+URZ], R4 ;  /* 0x00000004050075a7 */ /* 0x000726000802017f */
[----:B----4-:R-:W-:Y:S05]  /*7c50*/  @!P1 NANOSLEEP.SYNCS 0x989680 ;  /* 0x009896800000995d */ /* 0x010fea0003900000 */
[----:B------:R-:W4:Y:S02]  /*7c60*/  @!P1 SYNCS.PHASECHK.TRANS64 P1, [R5+URZ], R4 ;  /* 0x00000004050095a7 */ /* 0x000f24000802007f */
[----:B----4-:R-:W-:Y:S05]  /*7c70*/  @!P1 BRA `(.L_x_31) ;  /* 0xfffffffc00ec9947 */ /* 0x010fea000383ffff */
[----:B------:R-:W-:Y:S05]  /*7c80*/  BRA `(.L_x_30) ;  /* 0xffffffa000947947 */ /* 0x000fea000383ffff */
.L_x_54:
[----:B-1----:R-:W-:-:S04]  /*7c90*/  IMAD.U32 R5, RZ, RZ, UR53 ;  /* 0x00000035ff057e24 */ /* 0x002fc8000f8e00ff */
[----:B------:R1:W3:Y:S03]  /*7ca0*/  SYNCS.PHASECHK.TRANS64.TRYWAIT P3, [R5+URZ+0x40], R4 ;  /* 0x00004004050075a7 */ /* 0x0002e6000806017f */
[----:B---3--:R-:W-:Y:S05]  /*7cb0*/  @!P3 NANOSLEEP.SYNCS 0x989680 ;  /* 0x009896800000b95d */ /* 0x008fea0003900000 */
[----:B------:R-:W3:Y:S02]  /*7cc0*/  @!P3 SYNCS.PHASECHK.TRANS64 P3, [R5+URZ+0x40], R4 ;  /* 0x000040040500b5a7 */ /* 0x000ee4000806007f */
[----:B---3--:R-:W-:Y:S05]  /*7cd0*/  @!P3 BRA `(.L_x_54) ;  /* 0xfffffffc00ecb947 */ /* 0x008fea000383ffff */
[----:B------:R-:W-:Y:S05]  /*7ce0*/  BRA `(.L_x_167) ;  /* 0xffffffac00e07947 */ /* 0x000fea000383ffff */
.L_x_65:
[----:B-1----:R1:W3:Y:S02]  /*7cf0*/  SYNCS.PHASECHK.TRANS64.TRYWAIT P5, [R20+URZ+0x40], R21 ;  /* 0x00004015140075a7 */ /* 0x0022e400080a017f */
[----:B---3--:R-:W-:Y:S05]  /*7d00*/  @!P5 NANOSLEEP.SYNCS 0x989680 ;  /* 0x009896800000d95d */ /* 0x008fea0003900000 */
[----:B------:R-:W3:Y:S02]  /*7d10*/  @!P5 SYNCS.PHASECHK.TRANS64 P5, [R20+URZ+0x40], R21 ;  /* 0x000040151400d5a7 */ /* 0x000ee400080a007f */
[----:B---3--:R-:W-:Y:S05]  /*7d20*/  @!P5 BRA `(.L_x_65) ;  /* 0xfffffffc00f0d947 */ /* 0x008fea000383ffff */
[----:B------:R-:W-:Y:S05]  /*7d30*/  BRA `(.L_x_168) ;  /* 0xffffffb800287947 */ /* 0x000fea000383ffff */
.L_x_75:
[----:B-1----:R1:W3:Y:S02]  /*7d40*/  SYNCS.PHASECHK.TRANS64.TRYWAIT P5, [R20+URZ+0x40], R21 ;  /* 0x00004015140075a7 */ /* 0x0022e400080a017f */
[----:B---3--:R-:W-:Y:S05]  /*7d50*/  @!P5 NANOSLEEP.SYNCS 0x989680 ;  /* 0x009896800000d95d */ /* 0x008fea0003900000 */
[----:B------:R-:W3:Y:S02]  /*7d60*/  @!P5 SYNCS.PHASECHK.TRANS64 P5, [R20+URZ+0x40], R21 ;  /* 0x000040151400d5a7 */ /* 0x000ee400080a007f */
[----:B---3--:R-:W-:Y:S05]  /*7d70*/  @!P5 BRA `(.L_x_75) ;  /* 0xfffffffc00f0d947 */ /* 0x008fea000383ffff */
[----:B------:R-:W-:Y:S05]  /*7d80*/  BRA `(.L_x_169) ;  /* 0xffffffbc00e47947 */ /* 0x000fea000383ffff */
.L_x_85:
[----:B-1----:R1:W3:Y:S02]  /*7d90*/  SYNCS.PHASECHK.TRANS64.TRYWAIT P4, [R20+URZ+0x40], R15 ;  /* 0x0000400f140075a7 */ /* 0x0022e4000808017f */
[----:B---3--:R-:W-:Y:S05]  /*7da0*/  @!P4 NANOSLEEP.SYNCS 0x989680 ;  /* 0x009896800000c95d */ /* 0x008fea0003900000 */
[----:B------:R-:W3:Y:S02]  /*7db0*/  @!P4 SYNCS.PHASECHK.TRANS64 P4, [R20+URZ+0x40], R15 ;  /* 0x0000400f1400c5a7 */ /* 0x000ee4000808007f */
[----:B---3--:R-:W-:Y:S05]  /*7dc0*/  @!P4 BRA `(.L_x_85) ;  /* 0xfffffffc00f0c947 */ /* 0x008fea000383ffff */
[----:B------:R-:W-:Y:S05]  /*7dd0*/  BRA `(.L_x_170) ;  /* 0xffffffc400a87947 */ /* 0x000fea000383ffff */
.L_x_105:
[----:B-1----:R-:W-:-:S04]  /*7de0*/  IMAD.U32 R3, RZ, RZ, UR4 ;  /* 0x00000004ff037e24 */ /* 0x002fc8000f8e00ff */
[----:B------:R1:W2:Y:S03]  /*7df0*/  SYNCS.PHASECHK.TRANS64.TRYWAIT P0, [R3+URZ+0x88], R0 ;  /* 0x00008800030075a7 */ /* 0x0002a6000800017f */
[----:B--2---:R-:W-:Y:S05]  /*7e00*/  @!P0 NANOSLEEP.SYNCS 0x989680 ;  /* 0x009896800000895d */ /* 0x004fea0003900000 */
[----:B------:R-:W2:Y:S02]  /*7e10*/  @!P0 SYNCS.PHASECHK.TRANS64 P0, [R3+URZ+0x88], R0 ;  /* 0x00008800030085a7 */ /* 0x000ea4000800007f */
[----:B--2---:R-:W-:Y:S05]  /*7e20*/  @!P0 BRA `(.L_x_105) ;  /* 0xfffffffc00ec8947 */ /* 0x004fea000383ffff */
[----:B------:R-:W-:Y:S05]  /*7e30*/  BRA `(.L_x_104) ;  /* 0xffffffd800fc7947 */ /* 0x000fea000383ffff */
.L_x_114:
[----:B-1----:R-:W-:-:S04]  /*7e40*/  IMAD.U32 R5, RZ, RZ, UR4 ;  /* 0x00000004ff057e24 */ /* 0x002fc8000f8e00ff */
[----:B------:R1:W2:Y:S03]  /*7e50*/  SYNCS.PHASECHK.TRANS64.TRYWAIT P1, [R5+URZ+0x60], R4 ;  /* 0x00006004050075a7 */ /* 0x0002a6000802017f */
[----:B--2---:R-:W-:Y:S05]  /*7e60*/  @!P1 NANOSLEEP.SYNCS 0x989680 ;  /* 0x009896800000995d */ /* 0x004fea0003900000 */
[----:B------:R-:W2:Y:S02]  /*7e70*/  @!P1 SYNCS.PHASECHK.TRANS64 P1, [R5+URZ+0x60], R4 ;  /* 0x00006004050095a7 */ /* 0x000ea4000802007f */
[----:B--2---:R-:W-:Y:S05]  /*7e80*/  @!P1 BRA `(.L_x_114) ;  /* 0xfffffffc00ec9947 */ /* 0x004fea000383ffff */
[----:B------:R-:W-:Y:S05]  /*7e90*/  BRA `(.L_x_171) ;  /* 0xffffffdc00e47947 */ /* 0x000fea000383ffff */
.L_x_120:
[----:B-12---:R-:W-:-:S04]  /*7ea0*/  IMAD.U32 R5, RZ, RZ, UR4 ;  /* 0x00000004ff057e24 */ /* 0x006fc8000f8e00ff */
[----:B------:R1:W2:Y:S03]  /*7eb0*/  SYNCS.PHASECHK.TRANS64.TRYWAIT P1, [R5+URZ+0x68], R4 ;  /* 0x00006804050075a7 */ /* 0x0002a6000802017f */
[----:B--2---:R-:W-:Y:S05]  /*7ec0*/  @!P1 NANOSLEEP.SYNCS 0x989680 ;  /* 0x009896800000995d */ /* 0x004fea0003900000 */
[----:B------:R-:W2:Y:S02]  /*7ed0*/  @!P1 SYNCS.PHASECHK.TRANS64 P1, [R5+URZ+0x68], R4 ;  /* 0x00006804050095a7 */ /* 0x000ea4000802007f */
[----:B--2---:R-:W-:Y:S05]  /*7ee0*/  @!P1 BRA `(.L_x_120) ;  /* 0xfffffffc00ec9947 */ /* 0x004fea000383ffff */
[----:B------:R-:W-:Y:S05]  /*7ef0*/  BRA `(.L_x_172) ;  /* 0xffffffe0002c7947 */ /* 0x000fea000383ffff */
.L_x_126:
[----:B-123--:R-:W-:-:S04]  /*7f00*/  IMAD.U32 R5, RZ, RZ, UR4 ;  /* 0x00000004ff057e24 */ /* 0x00efc8000f8e00ff */
[----:B------:R1:W2:Y:S03]  /*7f10*/  SYNCS.PHASECHK.TRANS64.TRYWAIT P1, [R5+URZ+0x70], R4 ;  /* 0x00007004050075a7 */ /* 0x0002a6000802017f */
[----:B--2---:R-:W-:Y:S05]  /*7f20*/  @!P1 NANOSLEEP.SYNCS 0x989680 ;  /* 0x009896800000995d */ /* 0x004fea0003900000 */
[----:B------:R-:W2:Y:S02]  /*7f30*/  @!P1 SYNCS.PHASECHK.TRANS64 P1, [R5+URZ+0x70], R4 ;  /* 0x00007004050095a7 */ /* 0x000ea4000802007f */
[----:B--2---:R-:W-:Y:S05]  /*7f40*/  @!P1 BRA `(.L_x_126) ;  /* 0xfffffffc00ec9947 */ /* 0x004fea000383ffff */
[----:B------:R-:W-:Y:S05]  /*7f50*/  BRA `(.L_x_173) ;  /* 0xffffffe000807947 */ /* 0x000fea000383ffff */
.L_x_132:
[----:B-1234-:R-:W-:-:S04]  /*7f60*/  IMAD.U32 R5, RZ, RZ, UR4 ;  /* 0x00000004ff057e24 */ /* 0x01efc8000f8e00ff */
[----:B------:R1:W2:Y:S03]  /*7f70*/  SYNCS.PHASECHK.TRANS64.TRYWAIT P1, [R5+URZ+0x78], R4 ;  /* 0x00007804050075a7 */ /* 0x0002a6000802017f */
[----:B--2---:R-:W-:Y:S05]  /*7f80*/  @!P1 NANOSLEEP.SYNCS 0x989680 ;  /* 0x009896800000995d */ /* 0x004fea0003900000 */
[----:B------:R-:W2:Y:S02]  /*7f90*/  @!P1 SYNCS.PHASECHK.TRANS64 P1, [R5+URZ+0x78], R4 ;  /* 0x00007804050095a7 */ /* 0x000ea4000802007f */
[----:B--2---:R-:W-:Y:S05]  /*7fa0*/  @!P1 BRA `(.L_x_132) ;  /* 0xfffffffc00ec9947 */ /* 0x004fea000383ffff */
[----:B------:R-:W-:Y:S05]  /*7fb0*/  BRA `(.L_x_174) ;  /* 0xffffffe000cc7947 */ /* 0x000fea000383ffff */
.L_x_142:
[----:B-1----:R1:W2:Y:S02]  /*7fc0*/  SYNCS.PHASECHK.TRANS64.TRYWAIT P0, [R3+URZ+0x60], R2 ;  /* 0x00006002030075a7 */ /* 0x0022a4000800017f */
[----:B--2---:R-:W-:Y:S05]  /*7fd0*/  @!P0 NANOSLEEP.SYNCS 0x989680 ;  /* 0x009896800000895d */ /* 0x004fea0003900000 */
[----:B------:R-:W2:Y:S02]  /*7fe0*/  @!P0 SYNCS.PHASECHK.TRANS64 P0, [R3+URZ+0x60], R2 ;  /* 0x00006002030085a7 */ /* 0x000ea4000800007f */
[----:B--2---:R-:W-:Y:S05]  /*7ff0*/  @!P0 BRA `(.L_x_142) ;  /* 0xfffffffc00f08947 */ /* 0x004fea000383ffff */
[----:B------:R-:W-:Y:S05]  /*8000*/  BRA `(.L_x_175) ;  /* 0xffffffe800c47947 */ /* 0x000fea000383ffff */
.L_x_144:
[----:B--2---:R2:W1:Y:S02]  /*8010*/  SYNCS.PHASECHK.TRANS64.TRYWAIT P0, [R3+URZ+0x68], R2 ;  /* 0x00006802030075a7 */ /* 0x004464000800017f */
[----:B-1----:R-:W-:Y:S05]  /*8020*/  @!P0 NANOSLEEP.SYNCS 0x989680 ;  /* 0x009896800000895d */ /* 0x002fea0003900000 */
[----:B------:R-:W1:Y:S02]  /*8030*/  @!P0 SYNCS.PHASECHK.TRANS64 P0, [R3+URZ+0x68], R2 ;  /* 0x00006802030085a7 */ /* 0x000e64000800007f */
[----:B-1----:R-:W-:Y:S05]  /*8040*/  @!P0 BRA `(.L_x_144) ;  /* 0xfffffffc00f08947 */ /* 0x002fea000383ffff */
[----:B------:R-:W-:Y:S05]  /*8050*/  BRA `(.L_x_176) ;  /* 0xffffffe800c07947 */ /* 0x000fea000383ffff */
.L_x_146:
[----:B------:R1:W1:Y:S02]  /*8060*/  SYNCS.PHASECHK.TRANS64.TRYWAIT P0, [R3+URZ+0x70], R2 ;  /* 0x00007002030075a7 */ /* 0x000264000800017f */
[----:B-1----:R-:W-:Y:S05]  /*8070*/  @!P0 NANOSLEEP.SYNCS 0x989680 ;  /* 0x009896800000895d */ /* 0x002fea0003900000 */
[----:B------:R-:W1:Y:S02]  /*8080*/  @!P0 SYNCS.PHASECHK.TRANS64 P0, [R3+URZ+0x70], R2 ;  /* 0x00007002030085a7 */ /* 0x000e64000800007f */
[----:B-1----:R-:W-:Y:S05]  /*8090*/  @!P0 BRA `(.L_x_146) ;  /* 0xfffffffc00f08947 */ /* 0x002fea000383ffff */
[----:B------:R-:W-:Y:S05]  /*80a0*/  BRA `(.L_x_177) ;  /* 0xffffffe800bc7947 */ /* 0x000fea000383ffff */
.L_x_150:
[----:B------:R-:W-:Y:S01]  /*80b0*/  BSSY B1, `(.L_x_178) ;  /* 0x0000006000017945 */ /* 0x000fe20003800000 */
[----:B------:R-:W-:-:S07]  /*80c0*/  IMAD.MOV.U32 R15, RZ, RZ, -0x1 ;  /* 0xffffffffff0f7424 */ /* 0x000fce00078e00ff */
[----:B------:R-:W-:Y:S05]  /*80d0*/  WARPSYNC.COLLECTIVE R15, `(.L_x_179) ;  /* 0x000000000f0c7348 */ /* 0x000fea0003c00000 */
[----:B------:R-:W-:Y:S02]  /*80e0*/  ELECT P6, UR62, PT ;  /* 0x00000000003e782f */ /* 0x000fe400038c0000 */
[----:B------:R-:W-:Y:S01]  /*80f0*/  MOV R14, UR62 ;  /* 0x0000003e000e7c02 */ /* 0x000fe20008000f00 */
[----:B------:R-:W-:Y:S10]  /*8100*/  ENDCOLLECTIVE ;  /* 0x000000000000791b */ /* 0x000ff40003800000 */
.L_x_179:
[----:B------:R-:W-:Y:S05]  /*8110*/  BSYNC B1 ;  /* 0x0000000000017941 */ /* 0x000fea0003800000 */
.L_x_178:
[----:B------:R-:W-:Y:S05]  /*8120*/  BRA `(.L_x_180) ;  /* 0xffffffec00387947 */ /* 0x000fea000383ffff */
.L_x_153:
[----:B-1----:R1:W2:Y:S02]  /*8130*/  SYNCS.PHASECHK.TRANS64.TRYWAIT P0, [R14+URZ+0x20], R7 ;  /* 0x000020070e0075a7 */ /* 0x0022a4000800017f */
[----:B--2---:R-:W-:Y:S05]  /*8140*/  @!P0 NANOSLEEP.SYNCS 0x989680 ;  /* 0x009896800000895d */ /* 0x004fea0003900000 */
[----:B------:R-:W2:Y:S02]  /*8150*/  @!P0 SYNCS.PHASECHK.TRANS64 P0, [R14+URZ+0x20], R7 ;  /* 0x000020070e0085a7 */ /* 0x000ea4000800007f */
[----:B--2---:R-:W-:Y:S05]  /*8160*/  @!P0 BRA `(.L_x_153) ;  /* 0xfffffffc00f08947 */ /* 0x004fea000383ffff */
[----:B------:R-:W-:Y:S05]  /*8170*/  BRA `(.L_x_181) ;  /* 0xffffffec00707947 */ /* 0x000fea000383ffff */
.L_x_161:
[----:B------:R-:W-:Y:S01]  /*8180*/  BSSY B0, `(.L_x_182) ;  /* 0x0000006000007945 */ /* 0x000fe20003800000 */
[----:B------:R-:W-:-:S07]  /*8190*/  IMAD.MOV.U32 R15, RZ, RZ, -0x1 ;  /* 0xffffffffff0f7424 */ /* 0x000fce00078e00ff */
[----:B-1----:R-:W-:Y:S05]  /*81a0*/  WARPSYNC.COLLECTIVE R15, `(.L_x_183) ;  /* 0x000000000f0c7348 */ /* 0x002fea0003c00000 */
[----:B------:R-:W-:Y:S02]  /*81b0*/  ELECT P6, UR62, PT ;  /* 0x00000000003e782f */ /* 0x000fe400038c0000 */
[----:B------:R-:W-:Y:S01]  /*81c0*/  MOV R14, UR62 ;  /* 0x0000003e000e7c02 */ /* 0x000fe20008000f00 */
[----:B-1----:R-:W-:Y:S10]  /*81d0*/  ENDCOLLECTIVE ;  /* 0x000000000000791b */ /* 0x002ff40003800000 */
.L_x_183:
[----:B------:R-:W-:Y:S05]  /*81e0*/  BSYNC B0 ;  /* 0x0000000000007941 */ /* 0x000fea0003800000 */
.L_x_182:
[----:B------:R-:W-:Y:S05]  /*81f0*/  BRA `(.L_x_184) ;  /* 0xfffffff400c87947 */ /* 0x000fea000383ffff */
.L_x_163:
[----:B--2---:R2:W3:Y:S02]  /*8200*/  SYNCS.PHASECHK.TRANS64.TRYWAIT P0, [R5+URZ], R2 ;  /* 0x00000002050075a7 */ /* 0x0044e4000800017f */
[----:B---3--:R-:W-:Y:S05]  /*8210*/  @!P0 NANOSLEEP.SYNCS 0x989680 ;  /* 0x009896800000895d */ /* 0x008fea0003900000 */
[----:B------:R-:W3:Y:S02]  /*8220*/  @!P0 SYNCS.PHASECHK.TRANS64 P0, [R5+URZ], R2 ;  /* 0x00000002050085a7 */ /* 0x000ee4000800007f */
[----:B---3--:R-:W-:Y:S05]  /*8230*/  @!P0 BRA `(.L_x_163) ;  /* 0xfffffffc00f08947 */ /* 0x008fea000383ffff */
[----:B------:R-:W-:Y:S05]  /*8240*/  BRA `(.L_x_185) ;  /* 0xfffffff800047947 */ /* 0x000fea000383ffff */
.L_x_164:
[----:B--2---:R2:W3:Y:S02]  /*8250*/  SYNCS.PHASECHK.TRANS64.TRYWAIT P0, [R7+URZ], R4 ;  /* 0x00000004070075a7 */ /* 0x0044e4000800017f */
[----:B---3--:R-:W-:Y:S05]  /*8260*/  @!P0 NANOSLEEP.SYNCS 0x989680 ;  /* 0x009896800000895d */ /* 0x008fea0003900000 */
[----:B------:R-:W3:Y:S02]  /*8270*/  @!P0 SYNCS.PHASECHK.TRANS64 P0, [R7+URZ], R4 ;  /* 0x00000004070085a7 */ /* 0x000ee4000800007f */
[----:B---3--:R-:W-:Y:S05]  /*8280*/  @!P0 BRA `(.L_x_164) ;  /* 0xfffffffc00f08947 */ /* 0x008fea000383ffff */
[----:B------:R-:W-:Y:S05]  /*8290*/  BRA `(.L_x_186) ;  /* 0xfffffff800147947 */ /* 0x000fea000383ffff */
.L_x_165:
[----:B--2---:R2:W3:Y:S02]  /*82a0*/  SYNCS.PHASECHK.TRANS64.TRYWAIT P0, [R6+URZ], R5 ;  /* 0x00000005060075a7 */ /* 0x0044e4000800017f */
[----:B---3--:R-:W-:Y:S05]  /*82b0*/  @!P0 NANOSLEEP.SYNCS 0x989680 ;  /* 0x009896800000895d */ /* 0x008fea0003900000 */
[----:B------:R-:W3:Y:S02]  /*82c0*/  @!P0 SYNCS.PHASECHK.TRANS64 P0, [R6+URZ], R5 ;  /* 0x00000005060085a7 */ /* 0x000ee4000800007f */
[----:B---3--:R-:W-:Y:S05]  /*82d0*/  @!P0 BRA `(.L_x_165) ;  /* 0xfffffffc00f08947 */ /* 0x008fea000383ffff */
[----:B------:R-:W-:Y:S05]  /*82e0*/  BRA `(.L_x_187) ;  /* 0xfffffff8001c7947 */ /* 0x000fea000383ffff */
.L_x_188:
[----:B------:R-:W-:-:S00]  /*82f0*/  BRA `(.L_x_188) ;  /* 0xfffffffc00fc7947 */ /* 0x000fc0000383ffff */
[----:B------:R-:W-:-:S00]  /*8300*/  NOP ;  /* 0x0000000000007918 */ /* 0x000fc00000000000 */
[----:B------:R-:W-:-:S00]  /*8310*/  NOP ;  /* 0x0000000000007918 */ /* 0x000fc00000000000 */
[----:B------:R-:W-:-:S00]  /*8320*/  NOP ;  /* 0x0000000000007918 */ /* 0x000fc00000000000 */
[----:B------:R-:W-:-:S00]  /*8330*/  NOP ;  /* 0x0000000000007918 */ /* 0x000fc00000000000 */
[----:B------:R-:W-:-:S00]  /*8340*/  NOP ;  /* 0x0000000000007918 */ /* 0x000fc00000000000 */
[----:B------:R-:W-:-:S00]  /*8350*/  NOP ;  /* 0x0000000000007918 */ /* 0x000fc00000000000 */
[----:B------:R-:W-:-:S00]  /*8360*/  NOP ;  /* 0x0000000000007918 */ /* 0x000fc00000000000 */
[----:B------:R-:W-:-:S00]  /*8370*/  NOP ;  /* 0x0000000000007918 */ /* 0x000fc00000000000 */
.L_x_189:


//--------------------- .nv.global.init           --------------------------
	.section	.nv.global.init,"aw",@progbits
.nv.global.init:
	.type		$str$22,@object
	.size		$str$22,($str$26 - $str$22)
$str$22:
        /*0000*/ 	.byte	0x6b, 0x5f, 0x74, 0x69, 0x6c, 0x65, 0x5f, 0x63, 0x6f, 0x75, 0x6e, 0x74, 0x20, 0x3e, 0x3d, 0x20
        /*0010*/ 	.byte	0x31, 0x00
	.type		$str$26,@object
	.size		$str$26,($str$27 - $str$26)
$str$26:
        /*0012*/ 	.byte	0x28, 0x61, 0x64, 0x64, 0x72, 0x65, 0x73, 0x73, 0x20, 0x26, 0x20, 0x6d, 0x61, 0x73, 0x6b, 0x29
        /*0022*/ 	.byte	0x20, 0x3d, 0x3d, 0x20, 0x30, 0x00
	.type		$str$27,@object
	.size		$str$27,($str$23 - $str$27)
$str$27:
        /*0028*/ 	.byte	0x2f, 0x74, 0x6d, 0x70, 0x2f, 0x63, 0x75, 0x74, 0x6c, 0x61, 0x73, 0x73, 0x5f, 0x73, 0x77, 0x65
        /*0038*/ 	.byte	0x65, 0x70, 0x5f, 0x73, 0x72, 0x63, 0x2f, 0x69, 0x6e, 0x63, 0x6c, 0x75, 0x64, 0x65, 0x2f, 0x63
        /*0048*/ 	.byte	0x75, 0x74, 0x65, 0x2f, 0x70, 0x6f, 0x69, 0x6e, 0x74, 0x65, 0x72, 0x5f, 0x66, 0x6c, 0x61, 0x67
        /*0058*/ 	.byte	0x67, 0x65, 0x64, 0x2e, 0x68, 0x70, 0x70, 0x00
	.type		$str$23,@object
	.size		$str$23,(__unnamed_2 - $str$23)
$str$23:
        /*0060*/ 	.byte	0x2f, 0x74, 0x6d, 0x70, 0x2f, 0x63, 0x75, 0x74, 0x6c, 0x61, 0x73, 0x73, 0x5f, 0x73, 0x77, 0x65
        /*0070*/ 	.byte	0x65, 0x70, 0x5f, 0x73, 0x72, 0x63, 0x2f, 0x69, 0x6e, 0x63, 0x6c, 0x75, 0x64, 0x65, 0x2f, 0x63
        /*0080*/ 	.byte	0x75, 0x74, 0x6c, 0x61, 0x73, 0x73, 0x2f, 0x67, 0x65, 0x6d, 0x6d, 0x2f, 0x63, 0x6f, 0x6c, 0x6c
        /*0090*/ 	.byte	0x65, 0x63, 0x74, 0x69, 0x76, 0x65, 0x2f, 0x73, 0x6d, 0x39, 0x30, 0x5f, 0x6d, 0x6d, 0x61, 0x5f
        /*00a0*/ 	.byte	0x74, 0x6d, 0x61, 0x5f, 0x67, 0x6d, 0x6d, 0x61, 0x5f, 0x73, 0x73, 0x5f, 0x77, 0x61, 0x72, 0x70
        /*00b0*/ 	.byte	0x73, 0x70, 0x65, 0x63, 0x69, 0x61, 0x6c, 0x69, 0x7a, 0x65, 0x64, 0x2e, 0x68, 0x70, 0x70, 0x00
	.type		__unnamed_2,@object
	.size		__unnamed_2,(__unnamed_1 - __unnamed_2)
__unnamed_2:
        /*00c0*/ 	.byte	0x61, 0x75, 0x74, 0x6f, 0x20, 0x63, 0x75, 0x74, 0x65, 0x3a, 0x3a, 0x61, 0x73, 0x5f, 0x70, 0x6f
        /* <DEDUP_REMOVED lines=27> */
        /*0280*/ 	.byte	0x36, 0x3e, 0x3e, 0x3e, 0x3e, 0x3e, 0x5d, 0x00
	.type		__unnamed_1,@object
	.size		__unnamed_1,(.L_0 - __unnamed_1)
__unnamed_1:
        /* <DEDUP_REMOVED lines=181> */
        /*0dd8*/ 	.byte	0x79, 0x5d, 0x00
.L_0:


//--------------------- .nv.shared._ZN7cutlass13device_kernelINS_4gemm6kernel13GemmUniversalIN4cute5tupleIJiiiiEEENS1_10collective13CollectiveMmaINS1_34MainloopSm90TmaGmmaWarpSpecializedILi4ENS5_IJNS4_1CILi2EEENSA_ILi1EEESC_EEENS1_35KernelTmaWarpSpecializedCooperativeEEENS5_IJNSA_ILi256EEENSA_ILi64EEESH_EEENS_6half_tENS5_IJlSC_lEEESJ_SK_NS4_8TiledMMAINS4_8MMA_AtomIJNS4_4SM904GMMA25MMA_64x64x16_F32F16F16_SSILNSO_5MajorE0ELSQ_0ELNSO_7ScaleInE1ELSR_1EEEEEENS4_6LayoutISD_NS5_IJSC_NSA_ILi0EEESV_EEEEENS5_IJNS4_10UnderscoreESY_SY_EEEEENS4_13SM90_TMA_LOADENS4_14ComposedLayoutINS4_7SwizzleILi3ELi4ELi3EEENS4_18smem_ptr_flag_bitsILi16EEENSU_INS5_IJNSA_ILi8EEESH_EEENS5_IJSH_SC_EEEEEEEvNS4_8identityENS4_23SM90_TMA_LOAD_MULTICASTES1B_vS1C_EENS_8epilogue10collective18CollectiveEpilogueINS1F_22Sm90TmaWarpSpecializedILi4ELi2ELi16ELb1ELb0EEEJSI_NS5_IJNSA_ILi128EEENSA_ILi32EEEEEESJ_SK_SJ_SK_NS1F_6fusion15FusionCallbacksIS1J_NS1N_17LinearCombinationISJ_fSJ_fLNS_15FloatRoundStyleE2EEESI_S1M_JEEES11_NS12_INS13_ILi2ELi4ELi3EEES16_NSU_INS5_IJS17_S1L_EEENS5_IJS1L_SC_EEEEEEENS4_17SM75_U32x4_LDSM_NENS4_14SM90_TMA_STOREES1X_NS4_17SM90_U32x4_STSM_NENS4_9Copy_AtomIJS20_SJ_EEEvEEEvvEEEEvNT_6ParamsE --------------------------
	.section	.nv.shared._ZN7cutlass13device_kernelINS_4gemm6kernel13GemmUniversalIN4cute5tupleIJiiiiEEENS1_10collective13CollectiveMmaINS1_34MainloopSm90TmaGmmaWarpSpecializedILi4ENS5_IJNS4_1CILi2EEENSA_ILi1EEESC_EEENS1_35KernelTmaWarpSpecializedCooperativeEEENS5_IJNSA_ILi256EEENSA_ILi64EEESH_EEENS_6half_tENS5_IJlSC_lEEESJ_SK_NS4_8TiledMMAINS4_8MMA_AtomIJNS4_4SM904GMMA25MMA_64x64x16_F32F16F16_SSILNSO_5MajorE0ELSQ_0ELNSO_7ScaleInE1ELSR_1EEEEEENS4_6LayoutISD_NS5_IJSC_NSA_ILi0EEESV_EEEEENS5_IJNS4_10UnderscoreESY_SY_EEEEENS4_13SM90_TMA_LOADENS4_14ComposedLayoutINS4_7SwizzleILi3ELi4ELi3EEENS4_18smem_ptr_flag_bitsILi16EEENSU_INS5_IJNSA_ILi8EEESH_EEENS5_IJSH_SC_EEEEEEEvNS4_8identityENS4_23SM90_TMA_LOAD_MULTICASTES1B_vS1C_EENS_8epilogue10collective18CollectiveEpilogueINS1F_22Sm90TmaWarpSpecializedILi4ELi2ELi16ELb1ELb0EEEJSI_NS5_IJNSA_ILi128EEENSA_ILi32EEEEEESJ_SK_SJ_SK_NS1F_6fusion15FusionCallbacksIS1J_NS1N_17LinearCombinationISJ_fSJ_fLNS_15FloatRoundStyleE2EEESI_S1M_JEEES11_NS12_INS13_ILi2ELi4ELi3EEES16_NSU_INS5_IJS17_S1L_EEENS5_IJS1L_SC_EEEEEEENS4_17SM75_U32x4_LDSM_NENS4_14SM90_TMA_STOREES1X_NS4_17SM90_U32x4_STSM_NENS4_9Copy_AtomIJS20_SJ_EEEvEEEvvEEEEvNT_6ParamsE,"aw",@nobits
	.sectionflags	@""
	.align	16
	.zero		1024


//--------------------- .nv.shared.reserved.0     --------------------------
	.section	.nv.shared.reserved.0,"aw",@nobits
	.weak		__nv_reservedSMEM_offset_0_alias
	.size		__nv_reservedSMEM_offset_0_alias, 0, 0
	.other		__nv_reservedSMEM_offset_0_alias,@"STO_CUDA_RESERVED_SHARED STV_DEFAULT"
__nv_reservedSMEM_offset_0_alias:
	.zero		0


//--------------------- .nv.global                --------------------------
	.section	.nv.global,"aw",@nobits
.nv.global:
	.type		_ZN39_INTERNAL_dbb125dc_4_k_cu_57090989_40514cute1_E,@object
	.size		_ZN39_INTERNAL_dbb125dc_4_k_cu_57090989_40514cute1_E,(_ZN39_INTERNAL_dbb125dc_4_k_cu_57090989_40514cuda3std3__45__cpo6cbeginE - _ZN39_INTERNAL_dbb125dc_4_k_cu_57090989_40514cute1_E)
_ZN39_INTERNAL_dbb125dc_4_k_cu_57090989_40514cute1_E:
	.zero		1
	.type		_ZN39_INTERNAL_dbb125dc_4_k_cu_57090989_40514cuda3std3__45__cpo6cbeginE,@object
	.size		_ZN39_INTERNAL_dbb125dc_4_k_cu_57090989_40514cuda3std3__45__cpo6cbeginE,(_ZN39_INTERNAL_dbb125dc_4_k_cu_57090989_40514cuda3std3__48in_placeE - _ZN39_INTERNAL_dbb125dc_4_k_cu_57090989_40514cuda3std3__45__cpo6cbeginE)
_ZN39_INTERNAL_dbb125dc_4_k_cu_57090989_40514cuda3std3__45__cpo6cbeginE:
	.zero		1
	.type		_ZN39_INTERNAL_dbb125dc_4_k_cu_57090989_40514cuda3std3__48in_placeE,@object
	.size		_ZN39_INTERNAL_dbb125dc_4_k_cu_57090989_40514cuda3std3__48in_placeE,(_ZN39_INTERNAL_dbb125dc_4_k_cu_57090989_40514cuda3std6ranges3__45__cpo9iter_moveE - _ZN39_INTERNAL_dbb125dc_4_k_cu_57090989_40514cuda3std3__48in_placeE)
_ZN39_INTERNAL_dbb125dc_4_k_cu_57090989_40514cuda3std3__48in_placeE:
	.zero		1
	.type		_ZN39_INTERNAL_dbb125dc_4_k_cu_57090989_40514cuda3std6ranges3__45__cpo9iter_moveE,@object
	.size		_ZN39_INTERNAL_dbb125dc_4_k_cu_57090989_40514cuda3std6ranges3__45__cpo9iter_moveE,(_ZN39_INTERNAL_dbb125dc_4_k_cu_57090989_40514cuda3std3__45__cpo5beginE - _ZN39_INTERNAL_dbb125dc_4_k_cu_57090989_40514cuda3std6ranges3__45__cpo9iter_moveE)
_ZN39_INTERNAL_dbb125dc_4_k_cu_57090989_40514cuda3std6ranges3__45__cpo9iter_moveE:
	.zero		1
	.type		_ZN39_INTERNAL_dbb125dc_4_k_cu_57090989_40514cuda3std3__45__cpo5beginE,@object
	.size		_ZN39_INTERNAL_dbb125dc_4_k_cu_57090989_40514cuda3std3__45__cpo5beginE,(_ZN39_INTERNAL_dbb125dc_4_k_cu_57090989_40514cuda3std3__441_GLOBAL__N__dbb125dc_4_k_cu_57090989_40516ignoreE - _ZN39_INTERNAL_dbb125dc_4_k_cu_57090989_40514cuda3std3__45__cpo5beginE)
_ZN39_INTERNAL_dbb125dc_4_k_cu_57090989_40514cuda3std3__45__cpo5beginE:
	.zero		1
	.type		_ZN39_INTERNAL_dbb125dc_4_k_cu_57090989_40514cuda3std3__441_GLOBAL__N__dbb125dc_4_k_cu_57090989_40516ignoreE,@object
	.size		_ZN39_INTERNAL_dbb125dc_4_k_cu_57090989_40514cuda3std3__441_GLOBAL__N__dbb125dc_4_k_cu_57090989_40516ignoreE,(_ZN39_INTERNAL_dbb125dc_4_k_cu_57090989_40514cute7productE - _ZN39_INTERNAL_dbb125dc_4_k_cu_57090989_40514cuda3std3__441_GLOBAL__N__dbb125dc_4_k_cu_57090989_40516ignoreE)
_ZN39_INTERNAL_dbb125dc_4_k_cu_57090989_40514cuda3std3__441_GLOBAL__N__dbb125dc_4_k_cu_57090989_40516ignoreE:
	.zero		1
	.type		_ZN39_INTERNAL_dbb125dc_4_k_cu_57090989_40514cute7productE,@object
	.size		_ZN39_INTERNAL_dbb125dc_4_k_cu_57090989_40514cute7productE,(_ZN39_INTERNAL_dbb125dc_4_k_cu_57090989_40514cuda3std3__45__cpo3endE - _ZN39_INTERNAL_dbb125dc_4_k_cu_57090989_40514cute7productE)
_ZN39_INTERNAL_dbb125dc_4_k_cu_57090989_40514cute7productE:
	.zero		1
	.type		_ZN39_INTERNAL_dbb125dc_4_k_cu_57090989_40514cuda3std3__45__cpo3endE,@object
	.size		_ZN39_INTERNAL_dbb125dc_4_k_cu_57090989_40514cuda3std3__45__cpo3endE,(_ZN39_INTERNAL_dbb125dc_4_k_cu_57090989_40514cuda3std3__419piecewise_constructE - _ZN39_INTERNAL_dbb125dc_4_k_cu_57090989_40514cuda3std3__45__cpo3endE)
_ZN39_INTERNAL_dbb125dc_4_k_cu_57090989_40514cuda3std3__45__cpo3endE:
	.zero		1
	.type		_ZN39_INTERNAL_dbb125dc_4_k_cu_57090989_40514cuda3std3__419piecewise_constructE,@object
	.size		_ZN39_INTERNAL_dbb125dc_4_k_cu_57090989_40514cuda3std3__419piecewise_constructE,(_ZN39_INTERNAL_dbb125dc_4_k_cu_57090989_40514cuda3std3__45__cpo4cendE - _ZN39_INTERNAL_dbb125dc_4_k_cu_57090989_40514cuda3std3__419piecewise_constructE)
_ZN39_INTERNAL_dbb125dc_4_k_cu_57090989_40514cuda3std3__419piecewise_constructE:
	.zero		1
	.type		_ZN39_INTERNAL_dbb125dc_4_k_cu_57090989_40514cuda3std3__45__cpo4cendE,@object
	.size		_ZN39_INTERNAL_dbb125dc_4_k_cu_57090989_40514cuda3std3__45__cpo4cendE,(_ZN39_INTERNAL_dbb125dc_4_k_cu_57090989_40514cuda3std6ranges3__45__cpo4swapE - _ZN39_INTERNAL_dbb125dc_4_k_cu_57090989_40514cuda3std3__45__cpo4cendE)
_ZN39_INTERNAL_dbb125dc_4_k_cu_57090989_40514cuda3std3__45__cpo4cendE:
	.zero		1
	.type		_ZN39_INTERNAL_dbb125dc_4_k_cu_57090989_40514cuda3std6ranges3__45__cpo4swapE,@object
	.size		_ZN39_INTERNAL_dbb125dc_4_k_cu_57090989_40514cuda3std6ranges3__45__cpo4swapE,(.L_9 - _ZN39_INTERNAL_dbb125dc_4_k_cu_57090989_40514cuda3std6ranges3__45__cpo4swapE)
_ZN39_INTERNAL_dbb125dc_4_k_cu_57090989_40514cuda3std6ranges3__45__cpo4swapE:
	.zero		1
.L_9:


//--------------------- .nv.constant0._ZN7cutlass13device_kernelINS_4gemm6kernel13GemmUniversalIN4cute5tupleIJiiiiEEENS1_10collective13CollectiveMmaINS1_34MainloopSm90TmaGmmaWarpSpecializedILi4ENS5_IJNS4_1CILi2EEENSA_ILi1EEESC_EEENS1_35KernelTmaWarpSpecializedCooperativeEEENS5_IJNSA_ILi256EEENSA_ILi64EEESH_EEENS_6half_tENS5_IJlSC_lEEESJ_SK_NS4_8TiledMMAINS4_8MMA_AtomIJNS4_4SM904GMMA25MMA_64x64x16_F32F16F16_SSILNSO_5MajorE0ELSQ_0ELNSO_7ScaleInE1ELSR_1EEEEEENS4_6LayoutISD_NS5_IJSC_NSA_ILi0EEESV_EEEEENS5_IJNS4_10UnderscoreESY_SY_EEEEENS4_13SM90_TMA_LOADENS4_14ComposedLayoutINS4_7SwizzleILi3ELi4ELi3EEENS4_18smem_ptr_flag_bitsILi16EEENSU_INS5_IJNSA_ILi8EEESH_EEENS5_IJSH_SC_EEEEEEEvNS4_8identityENS4_23SM90_TMA_LOAD_MULTICASTES1B_vS1C_EENS_8epilogue10collective18CollectiveEpilogueINS1F_22Sm90TmaWarpSpecializedILi4ELi2ELi16ELb1ELb0EEEJSI_NS5_IJNSA_ILi128EEENSA_ILi32EEEEEESJ_SK_SJ_SK_NS1F_6fusion15FusionCallbacksIS1J_NS1N_17LinearCombinationISJ_fSJ_fLNS_15FloatRoundStyleE2EEESI_S1M_JEEES11_NS12_INS13_ILi2ELi4ELi3EEES16_NSU_INS5_IJS17_S1L_EEENS5_IJS1L_SC_EEEEEEENS4_17SM75_U32x4_LDSM_NENS4_14SM90_TMA_STOREES1X_NS4_17SM90_U32x4_STSM_NENS4_9Copy_AtomIJS20_SJ_EEEvEEEvvEEEEvNT_6ParamsE --------------------------
	.section	.nv.constant0._ZN7cutlass13device_kernelINS_4gemm6kernel13GemmUniversalIN4cute5tupleIJiiiiEEENS1_10collective13CollectiveMmaINS1_34MainloopSm90TmaGmmaWarpSpecializedILi4ENS5_IJNS4_1CILi2EEENSA_ILi1EEESC_EEENS1_35KernelTmaWarpSpecializedCooperativeEEENS5_IJNSA_ILi256EEENSA_ILi64EEESH_EEENS_6half_tENS5_IJlSC_lEEESJ_SK_NS4_8TiledMMAINS4_8MMA_AtomIJNS4_4SM904GMMA25MMA_64x64x16_F32F16F16_SSILNSO_5MajorE0ELSQ_0ELNSO_7ScaleInE1ELSR_1EEEEEENS4_6LayoutISD_NS5_IJSC_NSA_ILi0EEESV_EEEEENS5_IJNS4_10UnderscoreESY_SY_EEEEENS4_13SM90_TMA_LOADENS4_14ComposedLayoutINS4_7SwizzleILi3ELi4ELi3EEENS4_18smem_ptr_flag_bitsILi16EEENSU_INS5_IJNSA_ILi8EEESH_EEENS5_IJSH_SC_EEEEEEEvNS4_8identityENS4_23SM90_TMA_LOAD_MULTICASTES1B_vS1C_EENS_8epilogue10collective18CollectiveEpilogueINS1F_22Sm90TmaWarpSpecializedILi4ELi2ELi16ELb1ELb0EEEJSI_NS5_IJNSA_ILi128EEENSA_ILi32EEEEEESJ_SK_SJ_SK_NS1F_6fusion15FusionCallbacksIS1J_NS1N_17LinearCombinationISJ_fSJ_fLNS_15FloatRoundStyleE2EEESI_S1M_JEEES11_NS12_INS13_ILi2ELi4ELi3EEES16_NSU_INS5_IJS17_S1L_EEENS5_IJS1L_SC_EEEEEEENS4_17SM75_U32x4_LDSM_NENS4_14SM90_TMA_STOREES1X_NS4_17SM90_U32x4_STSM_NENS4_9Copy_AtomIJS20_SJ_EEEvEEEvvEEEEvNT_6ParamsE,"a",@progbits
	.sectionflags	@""
	.align	4
.nv.constant0._ZN7cutlass13device_kernelINS_4gemm6kernel13GemmUniversalIN4cute5tupleIJiiiiEEENS1_10collective13CollectiveMmaINS1_34MainloopSm90TmaGmmaWarpSpecializedILi4ENS5_IJNS4_1CILi2EEENSA_ILi1EEESC_EEENS1_35KernelTmaWarpSpecializedCooperativeEEENS5_IJNSA_ILi256EEENSA_ILi64EEESH_EEENS_6half_tENS5_IJlSC_lEEESJ_SK_NS4_8TiledMMAINS4_8MMA_AtomIJNS4_4SM904GMMA25MMA_64x64x16_F32F16F16_SSILNSO_5MajorE0ELSQ_0ELNSO_7ScaleInE1ELSR_1EEEEEENS4_6LayoutISD_NS5_IJSC_NSA_ILi0EEESV_EEEEENS5_IJNS4_10UnderscoreESY_SY_EEEEENS4_13SM90_TMA_LOADENS4_14ComposedLayoutINS4_7SwizzleILi3ELi4ELi3EEENS4_18smem_ptr_flag_bitsILi16EEENSU_INS5_IJNSA_ILi8EEESH_EEENS5_IJSH_SC_EEEEEEEvNS4_8identityENS4_23SM90_TMA_LOAD_MULTICASTES1B_vS1C_EENS_8epilogue10collective18CollectiveEpilogueINS1F_22Sm90TmaWarpSpecializedILi4ELi2ELi16ELb1ELb0EEEJSI_NS5_IJNSA_ILi128EEENSA_ILi32EEEEEESJ_SK_SJ_SK_NS1F_6fusion15FusionCallbacksIS1J_NS1N_17LinearCombinationISJ_fSJ_fLNS_15FloatRoundStyleE2EEESI_S1M_JEEES11_NS12_INS13_ILi2ELi4ELi3EEES16_NSU_INS5_IJS17_S1L_EEENS5_IJS1L_SC_EEEEEEENS4_17SM75_U32x4_LDSM_NENS4_14SM90_TMA_STOREES1X_NS4_17SM90_U32x4_STSM_NENS4_9Copy_AtomIJS20_SJ_EEEvEEEvvEEEEvNT_6ParamsE:
	.zero		2432


//--------------------- SYMBOLS --------------------------

	.type		.nv.reservedSmem.offset0,@object
	.size		.nv.reservedSmem.offset0,0x4
	.type		__assertfail,@function
